//
// Generated by NVIDIA NVVM Compiler
//
// Compiler Build ID: CL-36424714
// Cuda compilation tools, release 13.0, V13.0.88
// Based on NVVM 20.0.0
//

.version 9.0
.target sm_100
.address_size 64

	// .globl	_Z15spinCalculationiPdPiS0_iii

.visible .entry _Z15spinCalculationiPdPiS0_iii(
	.param .u32 _Z15spinCalculationiPdPiS0_iii_param_0,
	.param .u64 .ptr .align 1 _Z15spinCalculationiPdPiS0_iii_param_1,
	.param .u64 .ptr .align 1 _Z15spinCalculationiPdPiS0_iii_param_2,
	.param .u64 .ptr .align 1 _Z15spinCalculationiPdPiS0_iii_param_3,
	.param .u32 _Z15spinCalculationiPdPiS0_iii_param_4,
	.param .u32 _Z15spinCalculationiPdPiS0_iii_param_5,
	.param .u32 _Z15spinCalculationiPdPiS0_iii_param_6
)
{
	.reg .pred 	%p<12>;
	.reg .b32 	%r<192>;
	.reg .b64 	%rd<113>;
	.reg .b64 	%fd<151>;

	ld.param.u32 	%r14, [_Z15spinCalculationiPdPiS0_iii_param_0];
	ld.param.u64 	%rd8, [_Z15spinCalculationiPdPiS0_iii_param_1];
	ld.param.u64 	%rd9, [_Z15spinCalculationiPdPiS0_iii_param_2];
	ld.param.u64 	%rd10, [_Z15spinCalculationiPdPiS0_iii_param_3];
	ld.param.u32 	%r15, [_Z15spinCalculationiPdPiS0_iii_param_4];
	ld.param.u32 	%r17, [_Z15spinCalculationiPdPiS0_iii_param_5];
	ld.param.u32 	%r16, [_Z15spinCalculationiPdPiS0_iii_param_6];
	cvta.to.global.u64 	%rd1, %rd8;
	cvta.to.global.u64 	%rd2, %rd9;
	cvta.to.global.u64 	%rd3, %rd10;
	mov.u32 	%r18, %ctaid.x;
	mul.lo.s32 	%r19, %r17, %r18;
	mul.lo.s32 	%r1, %r19, %r17;
	setp.lt.s32 	%p1, %r16, 1;
	@%p1 bra 	$L__BB0_19;
	shr.u32 	%r21, %r15, 31;
	add.s32 	%r22, %r15, %r21;
	and.b32  	%r23, %r22, -2;
	sub.s32 	%r20, %r15, %r23;
	mov.u32 	%r24, %tid.x;
	add.s32 	%r25, %r1, %r24;
	mul.lo.s32 	%r188, %r25, %r16;
	mul.lo.s32 	%r3, %r14, %r14;
	setp.eq.s32 	%p2, %r20, 0;
	@%p2 bra 	$L__BB0_8;
	setp.ne.s32 	%p3, %r20, 1;
	@%p3 bra 	$L__BB0_19;
	neg.s32 	%r191, %r16;
$L__BB0_4:
	mul.wide.s32 	%rd11, %r188, 4;
	add.s64 	%rd6, %rd2, %rd11;
	add.s64 	%rd7, %rd3, %rd11;
	setp.lt.s32 	%p4, %r188, %r3;
	@%p4 bra 	$L__BB0_5;
	bra.uni 	$L__BB0_18;
$L__BB0_5:
	div.s32 	%r26, %r188, %r14;
	add.s32 	%r27, %r26, %r14;
	mul.lo.s32 	%r28, %r26, %r14;
	sub.s32 	%r29, %r188, %r28;
	add.s32 	%r30, %r29, %r14;
	add.s32 	%r31, %r27, -2;
	rem.s32 	%r32, %r31, %r14;
	mul.lo.s32 	%r33, %r32, %r14;
	ld.global.f64 	%fd3, [%rd1];
	add.s32 	%r34, %r30, -2;
	rem.s32 	%r35, %r34, %r14;
	add.s32 	%r36, %r33, %r35;
	mul.wide.s32 	%rd12, %r36, 4;
	add.s64 	%rd13, %rd3, %rd12;
	ld.global.u32 	%r37, [%rd13];
	cvt.rn.f64.s32 	%fd4, %r37;
	fma.rn.f64 	%fd5, %fd3, %fd4, 0d0000000000000000;
	ld.global.f64 	%fd6, [%rd1+8];
	add.s32 	%r38, %r30, -1;
	rem.s32 	%r39, %r38, %r14;
	add.s32 	%r40, %r33, %r39;
	mul.wide.s32 	%rd14, %r40, 4;
	add.s64 	%rd15, %rd3, %rd14;
	ld.global.u32 	%r41, [%rd15];
	cvt.rn.f64.s32 	%fd7, %r41;
	fma.rn.f64 	%fd8, %fd6, %fd7, %fd5;
	ld.global.f64 	%fd9, [%rd1+16];
	rem.s32 	%r42, %r30, %r14;
	add.s32 	%r43, %r33, %r42;
	mul.wide.s32 	%rd16, %r43, 4;
	add.s64 	%rd17, %rd3, %rd16;
	ld.global.u32 	%r44, [%rd17];
	cvt.rn.f64.s32 	%fd10, %r44;
	fma.rn.f64 	%fd11, %fd9, %fd10, %fd8;
	ld.global.f64 	%fd12, [%rd1+24];
	add.s32 	%r45, %r30, 1;
	rem.s32 	%r46, %r45, %r14;
	add.s32 	%r47, %r33, %r46;
	mul.wide.s32 	%rd18, %r47, 4;
	add.s64 	%rd19, %rd3, %rd18;
	ld.global.u32 	%r48, [%rd19];
	cvt.rn.f64.s32 	%fd13, %r48;
	fma.rn.f64 	%fd14, %fd12, %fd13, %fd11;
	ld.global.f64 	%fd15, [%rd1+32];
	add.s32 	%r49, %r30, 2;
	rem.s32 	%r50, %r49, %r14;
	add.s32 	%r51, %r33, %r50;
	mul.wide.s32 	%rd20, %r51, 4;
	add.s64 	%rd21, %rd3, %rd20;
	ld.global.u32 	%r52, [%rd21];
	cvt.rn.f64.s32 	%fd16, %r52;
	fma.rn.f64 	%fd17, %fd15, %fd16, %fd14;
	add.s32 	%r53, %r27, -1;
	rem.s32 	%r54, %r53, %r14;
	mul.lo.s32 	%r55, %r54, %r14;
	ld.global.f64 	%fd18, [%rd1+40];
	add.s32 	%r56, %r55, %r35;
	mul.wide.s32 	%rd22, %r56, 4;
	add.s64 	%rd23, %rd3, %rd22;
	ld.global.u32 	%r57, [%rd23];
	cvt.rn.f64.s32 	%fd19, %r57;
	fma.rn.f64 	%fd20, %fd18, %fd19, %fd17;
	ld.global.f64 	%fd21, [%rd1+48];
	add.s32 	%r58, %r55, %r39;
	mul.wide.s32 	%rd24, %r58, 4;
	add.s64 	%rd25, %rd3, %rd24;
	ld.global.u32 	%r59, [%rd25];
	cvt.rn.f64.s32 	%fd22, %r59;
	fma.rn.f64 	%fd23, %fd21, %fd22, %fd20;
	ld.global.f64 	%fd24, [%rd1+56];
	add.s32 	%r60, %r55, %r42;
	mul.wide.s32 	%rd26, %r60, 4;
	add.s64 	%rd27, %rd3, %rd26;
	ld.global.u32 	%r61, [%rd27];
	cvt.rn.f64.s32 	%fd25, %r61;
	fma.rn.f64 	%fd26, %fd24, %fd25, %fd23;
	ld.global.f64 	%fd27, [%rd1+64];
	add.s32 	%r62, %r55, %r46;
	mul.wide.s32 	%rd28, %r62, 4;
	add.s64 	%rd29, %rd3, %rd28;
	ld.global.u32 	%r63, [%rd29];
	cvt.rn.f64.s32 	%fd28, %r63;
	fma.rn.f64 	%fd29, %fd27, %fd28, %fd26;
	ld.global.f64 	%fd30, [%rd1+72];
	add.s32 	%r64, %r55, %r50;
	mul.wide.s32 	%rd30, %r64, 4;
	add.s64 	%rd31, %rd3, %rd30;
	ld.global.u32 	%r65, [%rd31];
	cvt.rn.f64.s32 	%fd31, %r65;
	fma.rn.f64 	%fd32, %fd30, %fd31, %fd29;
	rem.s32 	%r66, %r27, %r14;
	mul.lo.s32 	%r67, %r66, %r14;
	ld.global.f64 	%fd33, [%rd1+80];
	add.s32 	%r68, %r67, %r35;
	mul.wide.s32 	%rd32, %r68, 4;
	add.s64 	%rd33, %rd3, %rd32;
	ld.global.u32 	%r69, [%rd33];
	cvt.rn.f64.s32 	%fd34, %r69;
	fma.rn.f64 	%fd35, %fd33, %fd34, %fd32;
	ld.global.f64 	%fd36, [%rd1+88];
	add.s32 	%r70, %r67, %r39;
	mul.wide.s32 	%rd34, %r70, 4;
	add.s64 	%rd35, %rd3, %rd34;
	ld.global.u32 	%r71, [%rd35];
	cvt.rn.f64.s32 	%fd37, %r71;
	fma.rn.f64 	%fd38, %fd36, %fd37, %fd35;
	ld.global.f64 	%fd39, [%rd1+96];
	add.s32 	%r72, %r67, %r42;
	mul.wide.s32 	%rd36, %r72, 4;
	add.s64 	%rd37, %rd3, %rd36;
	ld.global.u32 	%r73, [%rd37];
	cvt.rn.f64.s32 	%fd40, %r73;
	fma.rn.f64 	%fd41, %fd39, %fd40, %fd38;
	ld.global.f64 	%fd42, [%rd1+104];
	add.s32 	%r74, %r67, %r46;
	mul.wide.s32 	%rd38, %r74, 4;
	add.s64 	%rd39, %rd3, %rd38;
	ld.global.u32 	%r75, [%rd39];
	cvt.rn.f64.s32 	%fd43, %r75;
	fma.rn.f64 	%fd44, %fd42, %fd43, %fd41;
	ld.global.f64 	%fd45, [%rd1+112];
	add.s32 	%r76, %r67, %r50;
	mul.wide.s32 	%rd40, %r76, 4;
	add.s64 	%rd41, %rd3, %rd40;
	ld.global.u32 	%r77, [%rd41];
	cvt.rn.f64.s32 	%fd46, %r77;
	fma.rn.f64 	%fd47, %fd45, %fd46, %fd44;
	add.s32 	%r78, %r27, 1;
	rem.s32 	%r79, %r78, %r14;
	mul.lo.s32 	%r80, %r79, %r14;
	ld.global.f64 	%fd48, [%rd1+120];
	add.s32 	%r81, %r80, %r35;
	mul.wide.s32 	%rd42, %r81, 4;
	add.s64 	%rd43, %rd3, %rd42;
	ld.global.u32 	%r82, [%rd43];
	cvt.rn.f64.s32 	%fd49, %r82;
	fma.rn.f64 	%fd50, %fd48, %fd49, %fd47;
	ld.global.f64 	%fd51, [%rd1+128];
	add.s32 	%r83, %r80, %r39;
	mul.wide.s32 	%rd44, %r83, 4;
	add.s64 	%rd45, %rd3, %rd44;
	ld.global.u32 	%r84, [%rd45];
	cvt.rn.f64.s32 	%fd52, %r84;
	fma.rn.f64 	%fd53, %fd51, %fd52, %fd50;
	ld.global.f64 	%fd54, [%rd1+136];
	add.s32 	%r85, %r80, %r42;
	mul.wide.s32 	%rd46, %r85, 4;
	add.s64 	%rd47, %rd3, %rd46;
	ld.global.u32 	%r86, [%rd47];
	cvt.rn.f64.s32 	%fd55, %r86;
	fma.rn.f64 	%fd56, %fd54, %fd55, %fd53;
	ld.global.f64 	%fd57, [%rd1+144];
	add.s32 	%r87, %r80, %r46;
	mul.wide.s32 	%rd48, %r87, 4;
	add.s64 	%rd49, %rd3, %rd48;
	ld.global.u32 	%r88, [%rd49];
	cvt.rn.f64.s32 	%fd58, %r88;
	fma.rn.f64 	%fd59, %fd57, %fd58, %fd56;
	ld.global.f64 	%fd60, [%rd1+152];
	add.s32 	%r89, %r80, %r50;
	mul.wide.s32 	%rd50, %r89, 4;
	add.s64 	%rd51, %rd3, %rd50;
	ld.global.u32 	%r90, [%rd51];
	cvt.rn.f64.s32 	%fd61, %r90;
	fma.rn.f64 	%fd62, %fd60, %fd61, %fd59;
	add.s32 	%r91, %r27, 2;
	rem.s32 	%r92, %r91, %r14;
	mul.lo.s32 	%r93, %r92, %r14;
	ld.global.f64 	%fd63, [%rd1+160];
	add.s32 	%r94, %r93, %r35;
	mul.wide.s32 	%rd52, %r94, 4;
	add.s64 	%rd53, %rd3, %rd52;
	ld.global.u32 	%r95, [%rd53];
	cvt.rn.f64.s32 	%fd64, %r95;
	fma.rn.f64 	%fd65, %fd63, %fd64, %fd62;
	ld.global.f64 	%fd66, [%rd1+168];
	add.s32 	%r96, %r93, %r39;
	mul.wide.s32 	%rd54, %r96, 4;
	add.s64 	%rd55, %rd3, %rd54;
	ld.global.u32 	%r97, [%rd55];
	cvt.rn.f64.s32 	%fd67, %r97;
	fma.rn.f64 	%fd68, %fd66, %fd67, %fd65;
	ld.global.f64 	%fd69, [%rd1+176];
	add.s32 	%r98, %r93, %r42;
	mul.wide.s32 	%rd56, %r98, 4;
	add.s64 	%rd57, %rd3, %rd56;
	ld.global.u32 	%r99, [%rd57];
	cvt.rn.f64.s32 	%fd70, %r99;
	fma.rn.f64 	%fd71, %fd69, %fd70, %fd68;
	ld.global.f64 	%fd72, [%rd1+184];
	add.s32 	%r100, %r93, %r46;
	mul.wide.s32 	%rd58, %r100, 4;
	add.s64 	%rd59, %rd3, %rd58;
	ld.global.u32 	%r101, [%rd59];
	cvt.rn.f64.s32 	%fd73, %r101;
	fma.rn.f64 	%fd74, %fd72, %fd73, %fd71;
	ld.global.f64 	%fd75, [%rd1+192];
	add.s32 	%r102, %r93, %r50;
	mul.wide.s32 	%rd60, %r102, 4;
	add.s64 	%rd61, %rd3, %rd60;
	ld.global.u32 	%r103, [%rd61];
	cvt.rn.f64.s32 	%fd76, %r103;
	fma.rn.f64 	%fd2, %fd75, %fd76, %fd74;
	setp.gt.f64 	%p5, %fd2, 0d3EE4F8B588E368F1;
	@%p5 bra 	$L__BB0_17;
	setp.lt.f64 	%p6, %fd2, 0dBEE4F8B588E368F1;
	@%p6 bra 	$L__BB0_16;
	ld.global.u32 	%r104, [%rd7];
	st.global.u32 	[%rd6], %r104;
	bra.uni 	$L__BB0_18;
$L__BB0_8:
	neg.s32 	%r189, %r16;
$L__BB0_9:
	mul.wide.s32 	%rd62, %r188, 4;
	add.s64 	%rd4, %rd3, %rd62;
	add.s64 	%rd5, %rd2, %rd62;
	setp.lt.s32 	%p8, %r188, %r3;
	@%p8 bra 	$L__BB0_10;
	bra.uni 	$L__BB0_15;
$L__BB0_10:
	div.s32 	%r107, %r188, %r14;
	add.s32 	%r108, %r107, %r14;
	mul.lo.s32 	%r109, %r107, %r14;
	sub.s32 	%r110, %r188, %r109;
	add.s32 	%r111, %r110, %r14;
	add.s32 	%r112, %r108, -2;
	rem.s32 	%r113, %r112, %r14;
	mul.lo.s32 	%r114, %r113, %r14;
	ld.global.f64 	%fd77, [%rd1];
	add.s32 	%r115, %r111, -2;
	rem.s32 	%r116, %r115, %r14;
	add.s32 	%r117, %r114, %r116;
	mul.wide.s32 	%rd63, %r117, 4;
	add.s64 	%rd64, %rd2, %rd63;
	ld.global.u32 	%r118, [%rd64];
	cvt.rn.f64.s32 	%fd78, %r118;
	fma.rn.f64 	%fd79, %fd77, %fd78, 0d0000000000000000;
	ld.global.f64 	%fd80, [%rd1+8];
	add.s32 	%r119, %r111, -1;
	rem.s32 	%r120, %r119, %r14;
	add.s32 	%r121, %r114, %r120;
	mul.wide.s32 	%rd65, %r121, 4;
	add.s64 	%rd66, %rd2, %rd65;
	ld.global.u32 	%r122, [%rd66];
	cvt.rn.f64.s32 	%fd81, %r122;
	fma.rn.f64 	%fd82, %fd80, %fd81, %fd79;
	ld.global.f64 	%fd83, [%rd1+16];
	rem.s32 	%r123, %r111, %r14;
	add.s32 	%r124, %r114, %r123;
	mul.wide.s32 	%rd67, %r124, 4;
	add.s64 	%rd68, %rd2, %rd67;
	ld.global.u32 	%r125, [%rd68];
	cvt.rn.f64.s32 	%fd84, %r125;
	fma.rn.f64 	%fd85, %fd83, %fd84, %fd82;
	ld.global.f64 	%fd86, [%rd1+24];
	add.s32 	%r126, %r111, 1;
	rem.s32 	%r127, %r126, %r14;
	add.s32 	%r128, %r114, %r127;
	mul.wide.s32 	%rd69, %r128, 4;
	add.s64 	%rd70, %rd2, %rd69;
	ld.global.u32 	%r129, [%rd70];
	cvt.rn.f64.s32 	%fd87, %r129;
	fma.rn.f64 	%fd88, %fd86, %fd87, %fd85;
	ld.global.f64 	%fd89, [%rd1+32];
	add.s32 	%r130, %r111, 2;
	rem.s32 	%r131, %r130, %r14;
	add.s32 	%r132, %r114, %r131;
	mul.wide.s32 	%rd71, %r132, 4;
	add.s64 	%rd72, %rd2, %rd71;
	ld.global.u32 	%r133, [%rd72];
	cvt.rn.f64.s32 	%fd90, %r133;
	fma.rn.f64 	%fd91, %fd89, %fd90, %fd88;
	add.s32 	%r134, %r108, -1;
	rem.s32 	%r135, %r134, %r14;
	mul.lo.s32 	%r136, %r135, %r14;
	ld.global.f64 	%fd92, [%rd1+40];
	add.s32 	%r137, %r136, %r116;
	mul.wide.s32 	%rd73, %r137, 4;
	add.s64 	%rd74, %rd2, %rd73;
	ld.global.u32 	%r138, [%rd74];
	cvt.rn.f64.s32 	%fd93, %r138;
	fma.rn.f64 	%fd94, %fd92, %fd93, %fd91;
	ld.global.f64 	%fd95, [%rd1+48];
	add.s32 	%r139, %r136, %r120;
	mul.wide.s32 	%rd75, %r139, 4;
	add.s64 	%rd76, %rd2, %rd75;
	ld.global.u32 	%r140, [%rd76];
	cvt.rn.f64.s32 	%fd96, %r140;
	fma.rn.f64 	%fd97, %fd95, %fd96, %fd94;
	ld.global.f64 	%fd98, [%rd1+56];
	add.s32 	%r141, %r136, %r123;
	mul.wide.s32 	%rd77, %r141, 4;
	add.s64 	%rd78, %rd2, %rd77;
	ld.global.u32 	%r142, [%rd78];
	cvt.rn.f64.s32 	%fd99, %r142;
	fma.rn.f64 	%fd100, %fd98, %fd99, %fd97;
	ld.global.f64 	%fd101, [%rd1+64];
	add.s32 	%r143, %r136, %r127;
	mul.wide.s32 	%rd79, %r143, 4;
	add.s64 	%rd80, %rd2, %rd79;
	ld.global.u32 	%r144, [%rd80];
	cvt.rn.f64.s32 	%fd102, %r144;
	fma.rn.f64 	%fd103, %fd101, %fd102, %fd100;
	ld.global.f64 	%fd104, [%rd1+72];
	add.s32 	%r145, %r136, %r131;
	mul.wide.s32 	%rd81, %r145, 4;
	add.s64 	%rd82, %rd2, %rd81;
	ld.global.u32 	%r146, [%rd82];
	cvt.rn.f64.s32 	%fd105, %r146;
	fma.rn.f64 	%fd106, %fd104, %fd105, %fd103;
	rem.s32 	%r147, %r108, %r14;
	mul.lo.s32 	%r148, %r147, %r14;
	ld.global.f64 	%fd107, [%rd1+80];
	add.s32 	%r149, %r148, %r116;
	mul.wide.s32 	%rd83, %r149, 4;
	add.s64 	%rd84, %rd2, %rd83;
	ld.global.u32 	%r150, [%rd84];
	cvt.rn.f64.s32 	%fd108, %r150;
	fma.rn.f64 	%fd109, %fd107, %fd108, %fd106;
	ld.global.f64 	%fd110, [%rd1+88];
	add.s32 	%r151, %r148, %r120;
	mul.wide.s32 	%rd85, %r151, 4;
	add.s64 	%rd86, %rd2, %rd85;
	ld.global.u32 	%r152, [%rd86];
	cvt.rn.f64.s32 	%fd111, %r152;
	fma.rn.f64 	%fd112, %fd110, %fd111, %fd109;
	ld.global.f64 	%fd113, [%rd1+96];
	add.s32 	%r153, %r148, %r123;
	mul.wide.s32 	%rd87, %r153, 4;
	add.s64 	%rd88, %rd2, %rd87;
	ld.global.u32 	%r154, [%rd88];
	cvt.rn.f64.s32 	%fd114, %r154;
	fma.rn.f64 	%fd115, %fd113, %fd114, %fd112;
	ld.global.f64 	%fd116, [%rd1+104];
	add.s32 	%r155, %r148, %r127;
	mul.wide.s32 	%rd89, %r155, 4;
	add.s64 	%rd90, %rd2, %rd89;
	ld.global.u32 	%r156, [%rd90];
	cvt.rn.f64.s32 	%fd117, %r156;
	fma.rn.f64 	%fd118, %fd116, %fd117, %fd115;
	ld.global.f64 	%fd119, [%rd1+112];
	add.s32 	%r157, %r148, %r131;
	mul.wide.s32 	%rd91, %r157, 4;
	add.s64 	%rd92, %rd2, %rd91;
	ld.global.u32 	%r158, [%rd92];
	cvt.rn.f64.s32 	%fd120, %r158;
	fma.rn.f64 	%fd121, %fd119, %fd120, %fd118;
	add.s32 	%r159, %r108, 1;
	rem.s32 	%r160, %r159, %r14;
	mul.lo.s32 	%r161, %r160, %r14;
	ld.global.f64 	%fd122, [%rd1+120];
	add.s32 	%r162, %r161, %r116;
	mul.wide.s32 	%rd93, %r162, 4;
	add.s64 	%rd94, %rd2, %rd93;
	ld.global.u32 	%r163, [%rd94];
	cvt.rn.f64.s32 	%fd123, %r163;
	fma.rn.f64 	%fd124, %fd122, %fd123, %fd121;
	ld.global.f64 	%fd125, [%rd1+128];
	add.s32 	%r164, %r161, %r120;
	mul.wide.s32 	%rd95, %r164, 4;
	add.s64 	%rd96, %rd2, %rd95;
	ld.global.u32 	%r165, [%rd96];
	cvt.rn.f64.s32 	%fd126, %r165;
	fma.rn.f64 	%fd127, %fd125, %fd126, %fd124;
	ld.global.f64 	%fd128, [%rd1+136];
	add.s32 	%r166, %r161, %r123;
	mul.wide.s32 	%rd97, %r166, 4;
	add.s64 	%rd98, %rd2, %rd97;
	ld.global.u32 	%r167, [%rd98];
	cvt.rn.f64.s32 	%fd129, %r167;
	fma.rn.f64 	%fd130, %fd128, %fd129, %fd127;
	ld.global.f64 	%fd131, [%rd1+144];
	add.s32 	%r168, %r161, %r127;
	mul.wide.s32 	%rd99, %r168, 4;
	add.s64 	%rd100, %rd2, %rd99;
	ld.global.u32 	%r169, [%rd100];
	cvt.rn.f64.s32 	%fd132, %r169;
	fma.rn.f64 	%fd133, %fd131, %fd132, %fd130;
	ld.global.f64 	%fd134, [%rd1+152];
	add.s32 	%r170, %r161, %r131;
	mul.wide.s32 	%rd101, %r170, 4;
	add.s64 	%rd102, %rd2, %rd101;
	ld.global.u32 	%r171, [%rd102];
	cvt.rn.f64.s32 	%fd135, %r171;
	fma.rn.f64 	%fd136, %fd134, %fd135, %fd133;
	add.s32 	%r172, %r108, 2;
	rem.s32 	%r173, %r172, %r14;
	mul.lo.s32 	%r174, %r173, %r14;
	ld.global.f64 	%fd137, [%rd1+160];
	add.s32 	%r175, %r174, %r116;
	mul.wide.s32 	%rd103, %r175, 4;
	add.s64 	%rd104, %rd2, %rd103;
	ld.global.u32 	%r176, [%rd104];
	cvt.rn.f64.s32 	%fd138, %r176;
	fma.rn.f64 	%fd139, %fd137, %fd138, %fd136;
	ld.global.f64 	%fd140, [%rd1+168];
	add.s32 	%r177, %r174, %r120;
	mul.wide.s32 	%rd105, %r177, 4;
	add.s64 	%rd106, %rd2, %rd105;
	ld.global.u32 	%r178, [%rd106];
	cvt.rn.f64.s32 	%fd141, %r178;
	fma.rn.f64 	%fd142, %fd140, %fd141, %fd139;
	ld.global.f64 	%fd143, [%rd1+176];
	add.s32 	%r179, %r174, %r123;
	mul.wide.s32 	%rd107, %r179, 4;
	add.s64 	%rd108, %rd2, %rd107;
	ld.global.u32 	%r180, [%rd108];
	cvt.rn.f64.s32 	%fd144, %r180;
	fma.rn.f64 	%fd145, %fd143, %fd144, %fd142;
	ld.global.f64 	%fd146, [%rd1+184];
	add.s32 	%r181, %r174, %r127;
	mul.wide.s32 	%rd109, %r181, 4;
	add.s64 	%rd110, %rd2, %rd109;
	ld.global.u32 	%r182, [%rd110];
	cvt.rn.f64.s32 	%fd147, %r182;
	fma.rn.f64 	%fd148, %fd146, %fd147, %fd145;
	ld.global.f64 	%fd149, [%rd1+192];
	add.s32 	%r183, %r174, %r131;
	mul.wide.s32 	%rd111, %r183, 4;
	add.s64 	%rd112, %rd2, %rd111;
	ld.global.u32 	%r184, [%rd112];
	cvt.rn.f64.s32 	%fd150, %r184;
	fma.rn.f64 	%fd1, %fd149, %fd150, %fd148;
	setp.gt.f64 	%p9, %fd1, 0d3EE4F8B588E368F1;
	@%p9 bra 	$L__BB0_14;
	setp.lt.f64 	%p10, %fd1, 0dBEE4F8B588E368F1;
	@%p10 bra 	$L__BB0_13;
	ld.global.u32 	%r185, [%rd5];
	st.global.u32 	[%rd4], %r185;
	bra.uni 	$L__BB0_15;
$L__BB0_13:
	mov.b32 	%r186, -1;
	st.global.u32 	[%rd4], %r186;
	bra.uni 	$L__BB0_15;
$L__BB0_14:
	mov.b32 	%r187, 1;
	st.global.u32 	[%rd4], %r187;
$L__BB0_15:
	add.s32 	%r189, %r189, 1;
	setp.eq.s32 	%p11, %r189, 0;
	add.s32 	%r188, %r188, 1;
	@%p11 bra 	$L__BB0_19;
	bra.uni 	$L__BB0_9;
$L__BB0_16:
	mov.b32 	%r105, -1;
	st.global.u32 	[%rd6], %r105;
	bra.uni 	$L__BB0_18;
$L__BB0_17:
	mov.b32 	%r106, 1;
	st.global.u32 	[%rd6], %r106;
$L__BB0_18:
	add.s32 	%r191, %r191, 1;
	setp.eq.s32 	%p7, %r191, 0;
	add.s32 	%r188, %r188, 1;
	@%p7 bra 	$L__BB0_19;
	bra.uni 	$L__BB0_4;
$L__BB0_19:
	ret;

}


// ===== COMPILED SASS (sm_100) =====

	.target	sm_100

	.elftype	@"ET_EXEC"


//--------------------- .note.nv.tkinfo           --------------------------
	.section	.note.nv.tkinfo,"",@"SHT_NOTE"
	.sectionflags	@"SHF_NOTE_NV_TKINFO"
	.tkinfo
        /*0018*/ 	.word	0x00000002
        /*0030*/ 	.string	""
        /*0030*/ 	.string	"ptxas"
        /*0030*/ 	.string	"Cuda compilation tools, release 13.0, V13.0.88"
        /*0030*/ 	.string	"Build cuda_13.0.r13.0/compiler.36424714_0"
        /*0030*/ 	.string	"-arch sm_100 -m 64 "



//--------------------- .note.nv.cuinfo           --------------------------
	.section	.note.nv.cuinfo,"",@"SHT_NOTE"
	.sectionflags	@"SHF_NOTE_NV_CUINFO"
        /*0018*/ 	.short	0x0002
        /*001a*/ 	.short	0x0064
        /*001c*/ 	.short	0x0082
	.zero		2


//--------------------- .nv.info                  --------------------------
	.section	.nv.info,"",@"SHT_CUDA_INFO"
	.align	4


	//----- nvinfo : EIATTR_REGCOUNT
	.align		4
        /*0000*/ 	.byte	0x04, 0x2f
        /*0002*/ 	.short	(.L_1 - .L_0)
	.align		4
.L_0:
        /*0004*/ 	.word	index@(_Z15spinCalculationiPdPiS0_iii)
        /*0008*/ 	.word	0x00000020


	//----- nvinfo : EIATTR_FRAME_SIZE
	.align		4
.L_1:
        /*000c*/ 	.byte	0x04, 0x11
        /*000e*/ 	.short	(.L_3 - .L_2)
	.align		4
.L_2:
        /*0010*/ 	.word	index@(_Z15spinCalculationiPdPiS0_iii)
        /*0014*/ 	.word	0x00000000


	//----- nvinfo : EIATTR_MIN_STACK_SIZE
	.align		4
.L_3:
        /*0018*/ 	.byte	0x04, 0x12
        /*001a*/ 	.short	(.L_5 - .L_4)
	.align		4
.L_4:
        /*001c*/ 	.word	index@(_Z15spinCalculationiPdPiS0_iii)
        /*0020*/ 	.word	0x00000000
.L_5:


//--------------------- .nv.compat                --------------------------
	.section	.nv.compat,"",@"SHT_CUDA_COMPAT_INFO"
	.align	4
        /*0000*/ 	.byte	0x02, 0x09, 0x00, 0x00, 0x02, 0x02, 0x01, 0x00, 0x02, 0x05, 0x05, 0x00, 0x03, 0x07, 0x01, 0x01
        /*0010*/ 	.byte	0x02, 0x03, 0x00, 0x00, 0x02, 0x06, 0x01, 0x00, 0x04, 0x0b, 0x08, 0x00, 0x01, 0x00, 0x00, 0x00
        /*0020*/ 	.byte	0x00, 0x00, 0x00, 0x00


//--------------------- .nv.info._Z15spinCalculationiPdPiS0_iii --------------------------
	.section	.nv.info._Z15spinCalculationiPdPiS0_iii,"",@"SHT_CUDA_INFO"
	.sectionflags	@""
	.align	4


	//----- nvinfo : EIATTR_CUDA_API_VERSION
	.align		4
        /*0000*/ 	.byte	0x04, 0x37
        /*0002*/ 	.short	(.L_7 - .L_6)
.L_6:
        /*0004*/ 	.word	0x00000082


	//----- nvinfo : EIATTR_KPARAM_INFO
	.align		4
.L_7:
        /*0008*/ 	.byte	0x04, 0x17
        /*000a*/ 	.short	(.L_9 - .L_8)
.L_8:
        /*000c*/ 	.word	0x00000000
        /*0010*/ 	.short	0x0006
        /*0012*/ 	.short	0x0028
        /*0014*/ 	.byte	0x00, 0xf0, 0x11, 0x00


	//----- nvinfo : EIATTR_KPARAM_INFO
	.align		4
.L_9:
        /*0018*/ 	.byte	0x04, 0x17
        /*001a*/ 	.short	(.L_11 - .L_10)
.L_10:
        /*001c*/ 	.word	0x00000000
        /*0020*/ 	.short	0x0005
        /*0022*/ 	.short	0x0024
        /*0024*/ 	.byte	0x00, 0xf0, 0x11, 0x00


	//----- nvinfo : EIATTR_KPARAM_INFO
	.align		4
.L_11:
        /*0028*/ 	.byte	0x04, 0x17
        /*002a*/ 	.short	(.L_13 - .L_12)
.L_12:
        /*002c*/ 	.word	0x00000000
        /*0030*/ 	.short	0x0004
        /*0032*/ 	.short	0x0020
        /*0034*/ 	.byte	0x00, 0xf0, 0x11, 0x00


	//----- nvinfo : EIATTR_KPARAM_INFO
	.align		4
.L_13:
        /*0038*/ 	.byte	0x04, 0x17
        /*003a*/ 	.short	(.L_15 - .L_14)
.L_14:
        /*003c*/ 	.word	0x00000000
        /*0040*/ 	.short	0x0003
        /*0042*/ 	.short	0x0018
        /*0044*/ 	.byte	0x00, 0xf5, 0x21, 0x00


	//----- nvinfo : EIATTR_KPARAM_INFO
	.align		4
.L_15:
        /*0048*/ 	.byte	0x04, 0x17
        /*004a*/ 	.short	(.L_17 - .L_16)
.L_16:
        /*004c*/ 	.word	0x00000000
        /*0050*/ 	.short	0x0002
        /*0052*/ 	.short	0x0010
        /*0054*/ 	.byte	0x00, 0xf5, 0x21, 0x00


	//----- nvinfo : EIATTR_KPARAM_INFO
	.align		4
.L_17:
        /*0058*/ 	.byte	0x04, 0x17
        /*005a*/ 	.short	(.L_19 - .L_18)
.L_18:
        /*005c*/ 	.word	0x00000000
        /*0060*/ 	.short	0x0001
        /*0062*/ 	.short	0x0008
        /*0064*/ 	.byte	0x00, 0xf5, 0x21, 0x00


	//----- nvinfo : EIATTR_KPARAM_INFO
	.align		4
.L_19:
        /*0068*/ 	.byte	0x04, 0x17
        /*006a*/ 	.short	(.L_21 - .L_20)
.L_20:
        /*006c*/ 	.word	0x00000000
        /*0070*/ 	.short	0x0000
        /*0072*/ 	.short	0x0000
        /*0074*/ 	.byte	0x00, 0xf0, 0x11, 0x00


	//----- nvinfo : EIATTR_SPARSE_MMA_MASK
	.align		4
.L_21:
        /*0078*/ 	.byte	0x03, 0x50
        /*007a*/ 	.short	0x0000


	//----- nvinfo : EIATTR_MAXREG_COUNT
	.align		4
        /*007c*/ 	.byte	0x03, 0x1b
        /*007e*/ 	.short	0x00ff


	//----- nvinfo : EIATTR_MERCURY_ISA_VERSION
	.align		4
        /*0080*/ 	.byte	0x03, 0x5f
        /*0082*/ 	.short	0x0101


	//----- nvinfo : EIATTR_VRC_CTA_INIT_COUNT
	.align		4
        /*0084*/ 	.byte	0x02, 0x4a
	.zero		1
	.zero		1


	//----- nvinfo : EIATTR_EXIT_INSTR_OFFSETS
	.align		4
        /*0088*/ 	.byte	0x04, 0x1c
        /*008a*/ 	.short	(.L_23 - .L_22)


	//   ....[0]....
.L_22:
        /*008c*/ 	.word	0x00000030


	//   ....[1]....
        /*0090*/ 	.word	0x00000140


	//   ....[2]....
        /*0094*/ 	.word	0x000015a0


	//   ....[3]....
        /*0098*/ 	.word	0x00002a20


	//----- nvinfo : EIATTR_CRS_STACK_SIZE
	.align		4
.L_23:
        /*009c*/ 	.byte	0x04, 0x1e
        /*009e*/ 	.short	(.L_25 - .L_24)
.L_24:
        /*00a0*/ 	.word	0x00000000


	//----- nvinfo : EIATTR_CBANK_PARAM_SIZE
	.align		4
.L_25:
        /*00a4*/ 	.byte	0x03, 0x19
        /*00a6*/ 	.short	0x002c


	//----- nvinfo : EIATTR_PARAM_CBANK
	.align		4
        /*00a8*/ 	.byte	0x04, 0x0a
        /*00aa*/ 	.short	(.L_27 - .L_26)
	.align		4
.L_26:
        /*00ac*/ 	.word	index@(.nv.constant0._Z15spinCalculationiPdPiS0_iii)
        /*00b0*/ 	.short	0x0380
        /*00b2*/ 	.short	0x002c


	//----- nvinfo : EIATTR_SW_WAR
	.align		4
.L_27:
        /*00b4*/ 	.byte	0x04, 0x36
        /*00b6*/ 	.short	(.L_29 - .L_28)
.L_28:
        /*00b8*/ 	.word	0x00000008
.L_29:


//--------------------- .nv.callgraph             --------------------------
	.section	.nv.callgraph,"",@"SHT_CUDA_CALLGRAPH"
	.align	4
	.sectionentsize	8
	.align		4
        /*0000*/ 	.word	0x00000000
	.align		4
        /*0004*/ 	.word	0xffffffff
	.align		4
        /*0008*/ 	.word	0x00000000
	.align		4
        /*000c*/ 	.word	0xfffffffe
	.align		4
        /*0010*/ 	.word	0x00000000
	.align		4
        /*0014*/ 	.word	0xfffffffd
	.align		4
        /*0018*/ 	.word	0x00000000
	.align		4
        /*001c*/ 	.word	0xfffffffc


//--------------------- .text._Z15spinCalculationiPdPiS0_iii --------------------------
	.section	.text._Z15spinCalculationiPdPiS0_iii,"ax",@progbits
	.align	128
        .global         _Z15spinCalculationiPdPiS0_iii
        .type           _Z15spinCalculationiPdPiS0_iii,@function
        .size           _Z15spinCalculationiPdPiS0_iii,(.L_x_12 - _Z15spinCalculationiPdPiS0_iii)
        .other          _Z15spinCalculationiPdPiS0_iii,@"STO_CUDA_ENTRY STV_DEFAULT"
_Z15spinCalculationiPdPiS0_iii:
.text._Z15spinCalculationiPdPiS0_iii:
[----:B------:R-:W-:Y:S08]  /*0000*/  LDC R1, c[0x0][0x37c] ;  /* 0x0000df00ff017b82 */ /* 0x000ff00000000800 */
[----:B------:R-:W0:Y:S02]  /*0010*/  LDC R5, c[0x0][0x3a8] ;  /* 0x0000ea00ff057b82 */ /* 0x000e240000000800 */
[----:B0-----:R-:W-:-:S13]  /*0020*/  ISETP.GE.AND P0, PT, R5, 0x1, PT ;  /* 0x000000010500780c */ /* 0x001fda0003f06270 */
[----:B------:R-:W-:Y:S05]  /*0030*/  @!P0 EXIT ;  /* 0x000000000000894d */ /* 0x000fea0003800000 */
[----:B------:R-:W0:Y:S01]  /*0040*/  LDC R7, c[0x0][0x3a0] ;  /* 0x0000e800ff077b82 */ /* 0x000e220000000800 */
[----:B------:R-:W1:Y:S01]  /*0050*/  S2R R3, SR_TID.X ;  /* 0x0000000000037919 */ /* 0x000e620000002100 */
[----:B------:R-:W2:Y:S01]  /*0060*/  LDCU UR4, c[0x0][0x380] ;  /* 0x00007000ff0477ac */ /* 0x000ea20008000800 */
[----:B------:R-:W3:Y:S05]  /*0070*/  LDCU.64 UR6, c[0x0][0x358] ;  /* 0x00006b00ff0677ac */ /* 0x000eea0008000a00 */
[----:B------:R-:W4:Y:S08]  /*0080*/  S2UR UR5, SR_CTAID.X ;  /* 0x00000000000579c3 */ /* 0x000f300000002500 */
[----:B------:R-:W4:Y:S01]  /*0090*/  LDC R4, c[0x0][0x3a4] ;  /* 0x0000e900ff047b82 */ /* 0x000f220000000800 */
[----:B--2---:R-:W-:Y:S01]  /*00a0*/  UIMAD UR4, UR4, UR4, URZ ;  /* 0x00000004040472a4 */ /* 0x004fe2000f8e02ff */
[----:B0-----:R-:W-:-:S04]  /*00b0*/  LEA.HI R0, R7, R7, RZ, 0x1 ;  /* 0x0000000707007211 */ /* 0x001fc800078f08ff */
[----:B------:R-:W-:-:S04]  /*00c0*/  LOP3.LUT R0, R0, 0xfffffffe, RZ, 0xc0, !PT ;  /* 0xfffffffe00007812 */ /* 0x000fc800078ec0ff */
[----:B------:R-:W-:-:S04]  /*00d0*/  IADD3 R2, PT, PT, -R0, R7, RZ ;  /* 0x0000000700027210 */ /* 0x000fc80007ffe1ff */
[----:B------:R-:W-:Y:S01]  /*00e0*/  ISETP.NE.AND P0, PT, R2, RZ, PT ;  /* 0x000000ff0200720c */ /* 0x000fe20003f05270 */
[----:B----4-:R-:W-:-:S04]  /*00f0*/  IMAD R0, R4, UR5, RZ ;  /* 0x0000000504007c24 */ /* 0x010fc8000f8e02ff */
[----:B-1----:R-:W-:-:S04]  /*0100*/  IMAD R0, R0, R4, R3 ;  /* 0x0000000400007224 */ /* 0x002fc800078e0203 */
[----:B------:R-:W-:-:S04]  /*0110*/  IMAD R0, R0, R5, RZ ;  /* 0x0000000500007224 */ /* 0x000fc800078e02ff */
[----:B---3--:R-:W-:Y:S05]  /*0120*/  @!P0 BRA `(.L_x_0) ;  /* 0x0000001400288947 */ /* 0x008fea0003800000 */
[----:B------:R-:W-:-:S13]  /*0130*/  ISETP.NE.AND P0, PT, R2, 0x1, PT ;  /* 0x000000010200780c */ /* 0x000fda0003f05270 */
[----:B------:R-:W-:Y:S05]  /*0140*/  @P0 EXIT ;  /* 0x000000000000094d */ /* 0x000fea0003800000 */
[----:B------:R-:W-:-:S07]  /*0150*/  IMAD.MOV R2, RZ, RZ, -R5 ;  /* 0x000000ffff027224 */ /* 0x000fce00078e0a05 */
.L_x_5:
[----:B------:R-:W-:Y:S01]  /*0160*/  ISETP.GE.AND P0, PT, R0, UR4, PT ;  /* 0x0000000400007c0c */ /* 0x000fe2000bf06270 */
[----:B------:R-:W-:-:S12]  /*0170*/  BSSY.RECONVERGENT B0, `(.L_x_1) ;  /* 0x0000140000007945 */ /* 0x000fd80003800200 */
[----:B012---:R-:W-:Y:S05]  /*0180*/  @P0 BRA `(.L_x_2) ;  /* 0x0000001000f80947 */ /* 0x007fea0003800000 */
[----:B------:R-:W0:Y:S01]  /*0190*/  LDC R5, c[0x0][0x380] ;  /* 0x0000e000ff057b82 */ /* 0x000e220000000800 */
[----:B------:R-:W-:Y:S02]  /*01a0*/  IABS R10, R0 ;  /* 0x00000000000a7213 */ /* 0x000fe40000000000 */
[----:B0-----:R-:W-:-:S04]  /*01b0*/  IABS R7, R5 ;  /* 0x0000000500077213 */ /* 0x001fc80000000000 */
[----:B------:R-:W0:Y:S08]  /*01c0*/  I2F.RP R3, R7 ;  /* 0x0000000700037306 */ /* 0x000e300000209400 */
[----:B0-----:R-:W0:Y:S02]  /*01d0*/  MUFU.RCP R3, R3 ;  /* 0x0000000300037308 */ /* 0x001e240000001000 */
[----:B0-----:R-:W-:-:S06]  /*01e0*/  IADD3 R8, PT, PT, R3, 0xffffffe, RZ ;  /* 0x0ffffffe03087810 */ /* 0x001fcc0007ffe0ff */
[----:B------:R0:W1:Y:S02]  /*01f0*/  F2I.FTZ.U32.TRUNC.NTZ R9, R8 ;  /* 0x0000000800097305 */ /* 0x000064000021f000 */
[----:B0-----:R-:W-:Y:S02]  /*0200*/  HFMA2 R8, -RZ, RZ, 0, 0 ;  /* 0x00000000ff087431 */ /* 0x001fe400000001ff */
[----:B-1----:R-:W-:-:S04]  /*0210*/  IMAD.MOV R4, RZ, RZ, -R9 ;  /* 0x000000ffff047224 */ /* 0x002fc800078e0a09 */
[----:B------:R-:W-:-:S04]  /*0220*/  IMAD R11, R4, R7, RZ ;  /* 0x00000007040b7224 */ /* 0x000fc800078e02ff */
[----:B------:R-:W-:Y:S01]  /*0230*/  IMAD.HI.U32 R6, R9, R11, R8 ;  /* 0x0000000b09067227 */ /* 0x000fe200078e0008 */
[----:B------:R-:W-:-:S05]  /*0240*/  LOP3.LUT R9, RZ, R5, RZ, 0x33, !PT ;  /* 0x00000005ff097212 */ /* 0x000fca00078e33ff */
[----:B------:R-:W-:-:S04]  /*0250*/  IMAD.HI.U32 R4, R6, R10, RZ ;  /* 0x0000000a06047227 */ /* 0x000fc800078e00ff */
[----:B------:R-:W-:-:S04]  /*0260*/  IMAD.MOV R3, RZ, RZ, -R4 ;  /* 0x000000ffff037224 */ /* 0x000fc800078e0a04 */
[----:B------:R-:W-:Y:S01]  /*0270*/  IMAD R10, R7, R3, R10 ;  /* 0x00000003070a7224 */ /* 0x000fe200078e020a */
[----:B------:R-:W-:-:S04]  /*0280*/  LOP3.LUT R3, R0, R5, RZ, 0x3c, !PT ;  /* 0x0000000500037212 */ /* 0x000fc800078e3cff */
[----:B------:R-:W-:Y:S02]  /*0290*/  ISETP.GT.U32.AND P1, PT, R7, R10, PT ;  /* 0x0000000a0700720c */ /* 0x000fe40003f24070 */
[----:B------:R-:W-:-:S11]  /*02a0*/  ISETP.GE.AND P2, PT, R3, RZ, PT ;  /* 0x000000ff0300720c */ /* 0x000fd60003f46270 */
[----:B------:R-:W-:Y:S01]  /*02b0*/  @!P1 IADD3 R10, PT, PT, R10, -R7, RZ ;  /* 0x800000070a0a9210 */ /* 0x000fe20007ffe0ff */
[----:B------:R-:W-:-:S03]  /*02c0*/  @!P1 VIADD R4, R4, 0x1 ;  /* 0x0000000104049836 */ /* 0x000fc60000000000 */
[----:B------:R-:W-:-:S13]  /*02d0*/  ISETP.GE.U32.AND P0, PT, R10, R7, PT ;  /* 0x000000070a00720c */ /* 0x000fda0003f06070 */
[----:B------:R-:W-:Y:S02]  /*02e0*/  @P0 IADD3 R4, PT, PT, R4, 0x1, RZ ;  /* 0x0000000104040810 */ /* 0x000fe40007ffe0ff */
[----:B------:R-:W-:-:S03]  /*02f0*/  ISETP.NE.AND P0, PT, R5, RZ, PT ;  /* 0x000000ff0500720c */ /* 0x000fc60003f05270 */
[----:B------:R-:W-:-:S05]  /*0300*/  @!P2 IMAD.MOV R4, RZ, RZ, -R4 ;  /* 0x000000ffff04a224 */ /* 0x000fca00078e0a04 */
[----:B------:R-:W-:-:S04]  /*0310*/  SEL R4, R9, R4, !P0 ;  /* 0x0000000409047207 */ /* 0x000fc80004000000 */
[C---:B------:R-:W-:Y:S01]  /*0320*/  IADD3 R8, PT, PT, -R4.reuse, RZ, RZ ;  /* 0x000000ff04087210 */ /* 0x040fe20007ffe1ff */
[----:B------:R-:W-:-:S04]  /*0330*/  IMAD.IADD R3, R4, 0x1, R5 ;  /* 0x0000000104037824 */ /* 0x000fc800078e0205 */
[----:B------:R-:W-:Y:S02]  /*0340*/  IMAD R8, R5, R8, R0 ;  /* 0x0000000805087224 */ /* 0x000fe400078e0200 */
[----:B------:R-:W-:-:S03]  /*0350*/  VIADD R13, R3, 0xfffffffe ;  /* 0xfffffffe030d7836 */ /* 0x000fc60000000000 */
[----:B------:R-:W-:Y:S02]  /*0360*/  IADD3 R8, PT, PT, R8, R5, RZ ;  /* 0x0000000508087210 */ /* 0x000fe40007ffe0ff */
[----:B------:R-:W-:Y:S02]  /*0370*/  IABS R11, R13 ;  /* 0x0000000d000b7213 */ /* 0x000fe40000000000 */
[C---:B------:R-:W-:Y:S01]  /*0380*/  IADD3 R15, PT, PT, R8.reuse, -0x2, RZ ;  /* 0xfffffffe080f7810 */ /* 0x040fe20007ffe0ff */
[----:B------:R-:W-:Y:S02]  /*0390*/  VIADD R16, R8, 0xffffffff ;  /* 0xffffffff08107836 */ /* 0x000fe40000000000 */
[----:B------:R-:W-:Y:S01]  /*03a0*/  IMAD.HI.U32 R4, R6, R11, RZ ;  /* 0x0000000b06047227 */ /* 0x000fe200078e00ff */
[----:B------:R-:W-:Y:S02]  /*03b0*/  IABS R12, R15 ;  /* 0x0000000f000c7213 */ /* 0x000fe40000000000 */
[----:B------:R-:W-:-:S02]  /*03c0*/  IABS R14, R16 ;  /* 0x00000010000e7213 */ /* 0x000fc40000000000 */
[----:B------:R-:W-:Y:S01]  /*03d0*/  IADD3 R4, PT, PT, -R4, RZ, RZ ;  /* 0x000000ff04047210 */ /* 0x000fe20007ffe1ff */
[----:B------:R-:W-:-:S04]  /*03e0*/  IMAD.HI.U32 R10, R6, R12, RZ ;  /* 0x0000000c060a7227 */ /* 0x000fc800078e00ff */
[----:B------:R-:W-:Y:S02]  /*03f0*/  IMAD.MOV R10, RZ, RZ, -R10 ;  /* 0x000000ffff0a7224 */ /* 0x000fe400078e0a0a */
[C---:B------:R-:W-:Y:S02]  /*0400*/  IMAD R4, R7.reuse, R4, R11 ;  /* 0x0000000407047224 */ /* 0x040fe400078e020b */
[C---:B------:R-:W-:Y:S02]  /*0410*/  IMAD R12, R7.reuse, R10, R12 ;  /* 0x0000000a070c7224 */ /* 0x040fe400078e020c */
[----:B------:R-:W-:Y:S01]  /*0420*/  IMAD.HI.U32 R10, R6, R14, RZ ;  /* 0x0000000e060a7227 */ /* 0x000fe200078e00ff */
[C---:B------:R-:W-:Y:S02]  /*0430*/  ISETP.GT.U32.AND P1, PT, R7.reuse, R4, PT ;  /* 0x000000040700720c */ /* 0x040fe40003f24070 */
[----:B------:R-:W-:Y:S02]  /*0440*/  ISETP.GT.U32.AND P2, PT, R7, R12, PT ;  /* 0x0000000c0700720c */ /* 0x000fe40003f44070 */
[----:B------:R-:W-:-:S05]  /*0450*/  IADD3 R10, PT, PT, -R10, RZ, RZ ;  /* 0x000000ff0a0a7210 */ /* 0x000fca0007ffe1ff */
[C---:B------:R-:W-:Y:S02]  /*0460*/  IMAD R14, R7.reuse, R10, R14 ;  /* 0x0000000a070e7224 */ /* 0x040fe400078e020e */
[----:B------:R-:W0:Y:S02]  /*0470*/  LDC.64 R10, c[0x0][0x398] ;  /* 0x0000e600ff0a7b82 */ /* 0x000e240000000a00 */
[----:B------:R-:W-:Y:S01]  /*0480*/  @!P1 IMAD.IADD R4, R4, 0x1, -R7 ;  /* 0x0000000104049824 */ /* 0x000fe200078e0a07 */
[C---:B------:R-:W-:Y:S02]  /*0490*/  ISETP.GT.U32.AND P5, PT, R7.reuse, R14, PT ;  /* 0x0000000e0700720c */ /* 0x040fe40003fa4070 */
[----:B------:R-:W-:Y:S02]  /*04a0*/  @!P2 IADD3 R12, PT, PT, R12, -R7, RZ ;  /* 0x800000070c0ca210 */ /* 0x000fe40007ffe0ff */
[C---:B------:R-:W-:Y:S02]  /*04b0*/  ISETP.GT.U32.AND P3, PT, R7.reuse, R4, PT ;  /* 0x000000040700720c */ /* 0x040fe40003f64070 */
[----:B------:R-:W-:-:S02]  /*04c0*/  ISETP.GT.U32.AND P4, PT, R7, R12, PT ;  /* 0x0000000c0700720c */ /* 0x000fc40003f84070 */
[----:B------:R-:W-:Y:S02]  /*04d0*/  ISETP.GE.AND P1, PT, R15, RZ, PT ;  /* 0x000000ff0f00720c */ /* 0x000fe40003f26270 */
[----:B------:R-:W-:-:S03]  /*04e0*/  ISETP.GE.AND P2, PT, R13, RZ, PT ;  /* 0x000000ff0d00720c */ /* 0x000fc60003f46270 */
[----:B------:R-:W-:-:S04]  /*04f0*/  @!P5 IADD3 R14, PT, PT, R14, -R7, RZ ;  /* 0x800000070e0ed210 */ /* 0x000fc80007ffe0ff */
[--C-:B------:R-:W-:Y:S01]  /*0500*/  @!P3 IMAD.IADD R4, R4, 0x1, -R7.reuse ;  /* 0x000000010404b824 */ /* 0x100fe200078e0a07 */
[----:B------:R-:W-:Y:S01]  /*0510*/  ISETP.GT.U32.AND P3, PT, R7, R14, PT ;  /* 0x0000000e0700720c */ /* 0x000fe20003f64070 */
[----:B------:R-:W-:-:S04]  /*0520*/  @!P4 IMAD.IADD R12, R12, 0x1, -R7 ;  /* 0x000000010c0cc824 */ /* 0x000fc800078e0a07 */
[----:B------:R-:W-:Y:S01]  /*0530*/  @!P1 IMAD.MOV R12, RZ, RZ, -R12 ;  /* 0x000000ffff0c9224 */ /* 0x000fe200078e0a0c */
[----:B------:R-:W-:Y:S02]  /*0540*/  @!P2 IADD3 R4, PT, PT, -R4, RZ, RZ ;  /* 0x000000ff0404a210 */ /* 0x000fe40007ffe1ff */
[----:B------:R-:W-:Y:S02]  /*0550*/  ISETP.GE.AND P1, PT, R16, RZ, PT ;  /* 0x000000ff1000720c */ /* 0x000fe40003f26270 */
[C---:B------:R-:W-:Y:S02]  /*0560*/  SEL R23, R9.reuse, R4, !P0 ;  /* 0x0000000409177207 */ /* 0x040fe40004000000 */
[----:B------:R-:W-:Y:S02]  /*0570*/  SEL R28, R9, R12, !P0 ;  /* 0x0000000c091c7207 */ /* 0x000fe40004000000 */
[----:B------:R-:W1:Y:S01]  /*0580*/  LDC.64 R12, c[0x0][0x388] ;  /* 0x0000e200ff0c7b82 */ /* 0x000e620000000a00 */
[----:B------:R-:W-:-:S02]  /*0590*/  @!P3 IADD3 R14, PT, PT, R14, -R7, RZ ;  /* 0x800000070e0eb210 */ /* 0x000fc40007ffe0ff */
[----:B------:R-:W-:-:S04]  /*05a0*/  IMAD R21, R23, R5, R28 ;  /* 0x0000000517157224 */ /* 0x000fc800078e021c */
[----:B0-----:R-:W-:-:S04]  /*05b0*/  IMAD.WIDE R20, R21, 0x4, R10 ;  /* 0x0000000415147825 */ /* 0x001fc800078e020a */
[----:B------:R-:W-:Y:S01]  /*05c0*/  @!P1 IMAD.MOV R14, RZ, RZ, -R14 ;  /* 0x000000ffff0e9224 */ /* 0x000fe200078e0a0e */
[----:B------:R0:W2:Y:S04]  /*05d0*/  LDG.E R27, desc[UR6][R20.64] ;  /* 0x00000006141b7981 */ /* 0x0000a8000c1e1900 */
[----:B------:R-:W-:-:S05]  /*05e0*/  SEL R4, R9, R14, !P0 ;  /* 0x0000000e09047207 */ /* 0x000fca0004000000 */
[----:B------:R-:W-:Y:S01]  /*05f0*/  IMAD R15, R23, R5, R4 ;  /* 0x00000005170f7224 */ /* 0x000fe200078e0204 */
[----:B-1----:R-:W3:Y:S03]  /*0600*/  LDG.E.64 R16, desc[UR6][R12.64] ;  /* 0x000000060c107981 */ /* 0x002ee6000c1e1b00 */
[----:B------:R-:W-:Y:S01]  /*0610*/  IMAD.WIDE R14, R15, 0x4, R10 ;  /* 0x000000040f0e7825 */ /* 0x000fe200078e020a */
[----:B------:R-:W4:Y:S04]  /*0620*/  LDG.E.64 R18, desc[UR6][R12.64+0x8] ;  /* 0x000008060c127981 */ /* 0x000f28000c1e1b00 */
[----:B------:R2:W5:Y:S01]  /*0630*/  LDG.E R22, desc[UR6][R14.64] ;  /* 0x000000060e167981 */ /* 0x000562000c1e1900 */
[----:B------:R-:W-:-:S05]  /*0640*/  IABS R25, R8 ;  /* 0x0000000800197213 */ /* 0x000fca0000000000 */
[----:B------:R-:W-:-:S05]  /*0650*/  IMAD.HI.U32 R24, R6, R25, RZ ;  /* 0x0000001906187227 */ /* 0x000fca00078e00ff */
[----:B------:R-:W-:-:S05]  /*0660*/  IADD3 R24, PT, PT, -R24, RZ, RZ ;  /* 0x000000ff18187210 */ /* 0x000fca0007ffe1ff */
[----:B0-----:R-:W-:-:S05]  /*0670*/  IMAD R20, R7, R24, R25 ;  /* 0x0000001807147224 */ /* 0x001fca00078e0219 */
[----:B------:R-:W-:Y:S02]  /*0680*/  ISETP.GT.U32.AND P1, PT, R7, R20, PT ;  /* 0x000000140700720c */ /* 0x000fe40003f24070 */
[----:B------:R-:W-:-:S11]  /*0690*/  ISETP.GE.AND P2, PT, R8, RZ, PT ;  /* 0x000000ff0800720c */ /* 0x000fd60003f46270 */
[----:B------:R-:W-:-:S05]  /*06a0*/  @!P1 IMAD.IADD R20, R20, 0x1, -R7 ;  /* 0x0000000114149824 */ /* 0x000fca00078e0a07 */
[----:B------:R-:W-:-:S13]  /*06b0*/  ISETP.GT.U32.AND P1, PT, R7, R20, PT ;  /* 0x000000140700720c */ /* 0x000fda0003f24070 */
[----:B------:R-:W-:-:S05]  /*06c0*/  @!P1 IADD3 R20, PT, PT, R20, -R7, RZ ;  /* 0x8000000714149210 */ /* 0x000fca0007ffe0ff */
[----:B------:R-:W-:-:S05]  /*06d0*/  @!P2 IMAD.MOV R20, RZ, RZ, -R20 ;  /* 0x000000ffff14a224 */ /* 0x000fca00078e0a14 */
[----:B------:R-:W-:Y:S02]  /*06e0*/  SEL R26, R9, R20, !P0 ;  /* 0x00000014091a7207 */ /* 0x000fe40004000000 */
[----:B------:R-:W4:Y:S03]  /*06f0*/  LDG.E.64 R20, desc[UR6][R12.64+0x10] ;  /* 0x000010060c147981 */ /* 0x000f26000c1e1b00 */
[----:B------:R-:W-:-:S04]  /*0700*/  IMAD R25, R23, R5, R26 ;  /* 0x0000000517197224 */ /* 0x000fc800078e021a */
[----:B------:R-:W-:-:S06]  /*0710*/  IMAD.WIDE R24, R25, 0x4, R10 ;  /* 0x0000000419187825 */ /* 0x000fcc00078e020a */
[----:B------:R0:W4:Y:S01]  /*0720*/  LDG.E R25, desc[UR6][R24.64] ;  /* 0x0000000618197981 */ /* 0x000122000c1e1900 */
[----:B--2---:R-:W3:Y:S02]  /*0730*/  I2F.F64 R14, R27 ;  /* 0x0000001b000e7312 */ /* 0x004ee40000201c00 */
[----:B---3--:R-:W-:-:S06]  /*0740*/  DFMA R14, R16, R14, RZ ;  /* 0x0000000e100e722b */ /* 0x008fcc00000000ff */
[----:B-----5:R-:W4:Y:S02]  /*0750*/  I2F.F64 R16, R22 ;  /* 0x0000001600107312 */ /* 0x020f240000201c00 */
[----:B----4-:R-:W-:Y:S01]  /*0760*/  DFMA R14, R18, R16, R14 ;  /* 0x00000010120e722b */ /* 0x010fe2000000000e */
[----:B------:R-:W-:-:S04]  /*0770*/  IADD3 R16, PT, PT, R8, 0x1, RZ ;  /* 0x0000000108107810 */ /* 0x000fc80007ffe0ff */
[----:B------:R-:W-:-:S05]  /*0780*/  IABS R18, R16 ;  /* 0x0000001000127213 */ /* 0x000fca0000000000 */
[----:B------:R-:W-:-:S04]  /*0790*/  IMAD.HI.U32 R17, R6, R18, RZ ;  /* 0x0000001206117227 */ /* 0x000fc800078e00ff */
[----:B------:R-:W-:-:S04]  /*07a0*/  IMAD.MOV R17, RZ, RZ, -R17 ;  /* 0x000000ffff117224 */ /* 0x000fc800078e0a11 */
[----:B------:R-:W-:-:S05]  /*07b0*/  IMAD R18, R7, R17, R18 ;  /* 0x0000001107127224 */ /* 0x000fca00078e0212 */
[----:B------:R-:W-:Y:S02]  /*07c0*/  ISETP.GT.U32.AND P1, PT, R7, R18, PT ;  /* 0x000000120700720c */ /* 0x000fe40003f24070 */
[----:B------:R-:W-:-:S11]  /*07d0*/  ISETP.GE.AND P2, PT, R16, RZ, PT ;  /* 0x000000ff1000720c */ /* 0x000fd60003f46270 */
[----:B------:R-:W-:-:S04]  /*07e0*/  @!P1 IADD3 R18, PT, PT, R18, -R7, RZ ;  /* 0x8000000712129210 */ /* 0x000fc80007ffe0ff */
[----:B------:R-:W-:-:S13]  /*07f0*/  ISETP.GT.U32.AND P1, PT, R7, R18, PT ;  /* 0x000000120700720c */ /* 0x000fda0003f24070 */
[----:B------:R-:W-:-:S05]  /*0800*/  @!P1 IMAD.IADD R18, R18, 0x1, -R7 ;  /* 0x0000000112129824 */ /* 0x000fca00078e0a07 */
[----:B------:R-:W-:-:S04]  /*0810*/  @!P2 IADD3 R18, PT, PT, -R18, RZ, RZ ;  /* 0x000000ff1212a210 */ /* 0x000fc80007ffe1ff */
[----:B0-----:R-:W-:Y:S02]  /*0820*/  SEL R24, R9, R18, !P0 ;  /* 0x0000001209187207 */ /* 0x001fe40004000000 */
[----:B------:R-:W2:Y:S03]  /*0830*/  LDG.E.64 R18, desc[UR6][R12.64+0x18] ;  /* 0x000018060c127981 */ /* 0x000ea6000c1e1b00 */
[----:B------:R-:W-:-:S04]  /*0840*/  IMAD R17, R23, R5, R24 ;  /* 0x0000000517117224 */ /* 0x000fc800078e0218 */
[----:B------:R-:W-:-:S05]  /*0850*/  IMAD.WIDE R16, R17, 0x4, R10 ;  /* 0x0000000411107825 */ /* 0x000fca00078e020a */
[----:B------:R0:W3:Y:S02]  /*0860*/  LDG.E R22, desc[UR6][R16.64] ;  /* 0x0000000610167981 */ /* 0x0000e4000c1e1900 */
[----:B0-----:R-:W0:Y:S01]  /*0870*/  I2F.F64 R16, R25 ;  /* 0x0000001900107312 */ /* 0x001e220000201c00 */
[----:B------:R-:W-:Y:S01]  /*0880*/  VIADD R8, R8, 0x2 ;  /* 0x0000000208087836 */ /* 0x000fe20000000000 */
[----:B0-----:R-:W-:-:S04]  /*0890*/  DFMA R14, R20, R16, R14 ;  /* 0x00000010140e722b */ /* 0x001fc8000000000e */
[----:B------:R-:W-:-:S05]  /*08a0*/  IABS R21, R8 ;  /* 0x0000000800157213 */ /* 0x000fca0000000000 */
[----:B------:R-:W-:-:S05]  /*08b0*/  IMAD.HI.U32 R20, R6, R21, RZ ;  /* 0x0000001506147227 */ /* 0x000fca00078e00ff */
[----:B------:R-:W-:-:S05]  /*08c0*/  IADD3 R20, PT, PT, -R20, RZ, RZ ;  /* 0x000000ff14147210 */ /* 0x000fca0007ffe1ff */
[----:B------:R-:W-:-:S05]  /*08d0*/  IMAD R20, R7, R20, R21 ;  /* 0x0000001407147224 */ /* 0x000fca00078e0215 */
[----:B------:R-:W-:Y:S02]  /*08e0*/  ISETP.GT.U32.AND P1, PT, R7, R20, PT ;  /* 0x000000140700720c */ /* 0x000fe40003f24070 */
[----:B------:R-:W-:-:S11]  /*08f0*/  ISETP.GE.AND P2, PT, R8, RZ, PT ;  /* 0x000000ff0800720c */ /* 0x000fd60003f46270 */
[----:B------:R-:W-:-:S05]  /*0900*/  @!P1 IMAD.IADD R20, R20, 0x1, -R7 ;  /* 0x0000000114149824 */ /* 0x000fca00078e0a07 */
[----:B------:R-:W-:-:S13]  /*0910*/  ISETP.GT.U32.AND P1, PT, R7, R20, PT ;  /* 0x000000140700720c */ /* 0x000fda0003f24070 */
[----:B------:R-:W-:-:S04]  /*0920*/  @!P1 IADD3 R20, PT, PT, R20, -R7, RZ ;  /* 0x8000000714149210 */ /* 0x000fc80007ffe0ff */
[----:B------:R-:W-:-:S04]  /*0930*/  @!P2 IADD3 R20, PT, PT, -R20, RZ, RZ ;  /* 0x000000ff1414a210 */ /* 0x000fc80007ffe1ff */
[----:B------:R-:W-:Y:S02]  /*0940*/  SEL R8, R9, R20, !P0 ;  /* 0x0000001409087207 */ /* 0x000fe40004000000 */
[----:B------:R-:W4:Y:S03]  /*0950*/  LDG.E.64 R20, desc[UR6][R12.64+0x20] ;  /* 0x000020060c147981 */ /* 0x000f26000c1e1b00 */
[----:B------:R-:W-:-:S04]  /*0960*/  IMAD R17, R23, R5, R8 ;  /* 0x0000000517117224 */ /* 0x000fc800078e0208 */
[----:B------:R-:W-:-:S05]  /*0970*/  IMAD.WIDE R16, R17, 0x4, R10 ;  /* 0x0000000411107825 */ /* 0x000fca00078e020a */
[----:B------:R3:W5:Y:S02]  /*0980*/  LDG.E R29, desc[UR6][R16.64] ;  /* 0x00000006101d7981 */ /* 0x000764000c1e1900 */
[----:B---3--:R-:W2:Y:S02]  /*0990*/  I2F.F64 R16, R22 ;  /* 0x0000001600107312 */ /* 0x008ea40000201c00 */
[----:B--2---:R-:W-:Y:S01]  /*09a0*/  DFMA R14, R18, R16, R14 ;  /* 0x00000010120e722b */ /* 0x004fe2000000000e */
[----:B------:R-:W-:-:S05]  /*09b0*/  VIADD R18, R3, 0xffffffff ;  /* 0xffffffff03127836 */ /* 0x000fca0000000000 */
[----:B------:R-:W-:-:S05]  /*09c0*/  IABS R23, R18 ;  /* 0x0000001200177213 */ /* 0x000fca0000000000 */
[----:B------:R-:W-:-:S05]  /*09d0*/  IMAD.HI.U32 R19, R6, R23, RZ ;  /* 0x0000001706137227 */ /* 0x000fca00078e00ff */
[----:B------:R-:W-:-:S05]  /*09e0*/  IADD3 R19, PT, PT, -R19, RZ, RZ ;  /* 0x000000ff13137210 */ /* 0x000fca0007ffe1ff */
[----:B------:R-:W-:-:S05]  /*09f0*/  IMAD R19, R7, R19, R23 ;  /* 0x0000001307137224 */ /* 0x000fca00078e0217 */
[----:B------:R-:W-:Y:S02]  /*0a00*/  ISETP.GT.U32.AND P1, PT, R7, R19, PT ;  /* 0x000000130700720c */ /* 0x000fe40003f24070 */
[----:B------:R-:W-:-:S11]  /*0a10*/  ISETP.GE.AND P2, PT, R18, RZ, PT ;  /* 0x000000ff1200720c */ /* 0x000fd60003f46270 */
[----:B------:R-:W-:-:S04]  /*0a20*/  @!P1 IADD3 R19, PT, PT, R19, -R7, RZ ;  /* 0x8000000713139210 */ /* 0x000fc80007ffe0ff */
[----:B------:R-:W-:-:S13]  /*0a30*/  ISETP.GT.U32.AND P1, PT, R7, R19, PT ;  /* 0x000000130700720c */ /* 0x000fda0003f24070 */
[----:B------:R-:W-:-:S05]  /*0a40*/  @!P1 IMAD.IADD R19, R19, 0x1, -R7 ;  /* 0x0000000113139824 */ /* 0x000fca00078e0a07 */
[----:B------:R-:W-:-:S04]  /*0a50*/  @!P2 IADD3 R19, PT, PT, -R19, RZ, RZ ;  /* 0x000000ff1313a210 */ /* 0x000fc80007ffe1ff */
[----:B------:R-:W-:-:S05]  /*0a60*/  SEL R22, R9, R19, !P0 ;  /* 0x0000001309167207 */ /* 0x000fca0004000000 */
[----:B------:R-:W-:-:S04]  /*0a70*/  IMAD R17, R22, R5, R28 ;  /* 0x0000000516117224 */ /* 0x000fc800078e021c */
[----:B------:R-:W-:-:S05]  /*0a80*/  IMAD.WIDE R16, R17, 0x4, R10 ;  /* 0x0000000411107825 */ /* 0x000fca00078e020a */
[----:B------:R-:W2:Y:S04]  /*0a90*/  LDG.E R23, desc[UR6][R16.64] ;  /* 0x0000000610177981 */ /* 0x000ea8000c1e1900 */
[----:B------:R-:W3:Y:S01]  /*0aa0*/  LDG.E.64 R16, desc[UR6][R12.64+0x28] ;  /* 0x000028060c107981 */ /* 0x000ee2000c1e1b00 */
[----:B-----5:R-:W4:Y:S02]  /*0ab0*/  I2F.F64 R18, R29 ;  /* 0x0000001d00127312 */ /* 0x020f240000201c00 */
[----:B----4-:R-:W-:Y:S01]  /*0ac0*/  DFMA R14, R20, R18, R14 ;  /* 0x00000012140e722b */ /* 0x010fe2000000000e */
[----:B------:R-:W-:-:S04]  /*0ad0*/  IMAD R19, R22, R5, R4 ;  /* 0x0000000516137224 */ /* 0x000fc800078e0204 */
[----:B------:R-:W-:-:S05]  /*0ae0*/  IMAD.WIDE R18, R19, 0x4, R10 ;  /* 0x0000000413127825 */ /* 0x000fca00078e020a */
[----:B------:R-:W4:Y:S04]  /*0af0*/  LDG.E R25, desc[UR6][R18.64] ;  /* 0x0000000612197981 */ /* 0x000f28000c1e1900 */
[----:B------:R-:W5:Y:S01]  /*0b00*/  LDG.E.64 R18, desc[UR6][R12.64+0x30] ;  /* 0x000030060c127981 */ /* 0x000f62000c1e1b00 */
[----:B--2---:R-:W3:Y:S02]  /*0b10*/  I2F.F64 R20, R23 ;  /* 0x0000001700147312 */ /* 0x004ee40000201c00 */
[----:B---3--:R-:W-:Y:S01]  /*0b20*/  DFMA R16, R16, R20, R14 ;  /* 0x000000141010722b */ /* 0x008fe2000000000e */
[----:B------:R-:W-:-:S04]  /*0b30*/  IMAD R15, R22, R5, R26 ;  /* 0x00000005160f7224 */ /* 0x000fc800078e021a */
[----:B------:R-:W-:-:S05]  /*0b40*/  IMAD.WIDE R14, R15, 0x4, R10 ;  /* 0x000000040f0e7825 */ /* 0x000fca00078e020a */
[----:B------:R-:W2:Y:S04]  /*0b50*/  LDG.E R27, desc[UR6][R14.64] ;  /* 0x000000060e1b7981 */ /* 0x000ea8000c1e1900 */
[----:B------:R-:W3:Y:S01]  /*0b60*/  LDG.E.64 R14, desc[UR6][R12.64+0x38] ;  /* 0x000038060c0e7981 */ /* 0x000ee2000c1e1b00 */
[----:B----4-:R-:W5:Y:S02]  /*0b70*/  I2F.F64 R20, R25 ;  /* 0x0000001900147312 */ /* 0x010f640000201c00 */
[----:B-----5:R-:W-:Y:S01]  /*0b80*/  DFMA R18, R18, R20, R16 ;  /* 0x000000141212722b */ /* 0x020fe20000000010 */
[----:B------:R-:W-:-:S04]  /*0b90*/  IMAD R17, R22, R5, R24 ;  /* 0x0000000516117224 */ /* 0x000fc800078e0218 */
[----:B------:R-:W-:-:S05]  /*0ba0*/  IMAD.WIDE R16, R17, 0x4, R10 ;  /* 0x0000000411107825 */ /* 0x000fca00078e020a */
[----:B------:R-:W4:Y:S04]  /*0bb0*/  LDG.E R29, desc[UR6][R16.64] ;  /* 0x00000006101d7981 */ /* 0x000f28000c1e1900 */
[----:B------:R-:W5:Y:S01]  /*0bc0*/  LDG.E.64 R16, desc[UR6][R12.64+0x40] ;  /* 0x000040060c107981 */ /* 0x000f62000c1e1b00 */
[----:B------:R-:W-:-:S04]  /*0bd0*/  IMAD R23, R22, R5, R8 ;  /* 0x0000000516177224 */ /* 0x000fc800078e0208 */
[----:B------:R-:W-:-:S06]  /*0be0*/  IMAD.WIDE R22, R23, 0x4, R10 ;  /* 0x0000000417167825 */ /* 0x000fcc00078e020a */
[----:B------:R0:W5:Y:S01]  /*0bf0*/  LDG.E R23, desc[UR6][R22.64] ;  /* 0x0000000616177981 */ /* 0x000162000c1e1900 */
[----:B------:R-:W-:Y:S02]  /*0c00*/  IABS R25, R3 ;  /* 0x0000000300197213 */ /* 0x000fe40000000000 */
[----:B------:R-:W-:Y:S01]  /*0c10*/  ISETP.GE.AND P2, PT, R3, RZ, PT ;  /* 0x000000ff0300720c */ /* 0x000fe20003f46270 */
[----:B--2---:R-:W3:Y:S02]  /*0c20*/  I2F.F64 R20, R27 ;  /* 0x0000001b00147312 */ /* 0x004ee40000201c00 */
[----:B---3--:R-:W-:Y:S01]  /*0c30*/  DFMA R14, R14, R20, R18 ;  /* 0x000000140e0e722b */ /* 0x008fe20000000012 */
[----:B------:R-:W2:Y:S05]  /*0c40*/  LDG.E.64 R18, desc[UR6][R12.64+0x48] ;  /* 0x000048060c127981 */ /* 0x000eaa000c1e1b00 */
[----:B----4-:R-:W5:Y:S02]  /*0c50*/  I2F.F64 R20, R29 ;  /* 0x0000001d00147312 */ /* 0x010f640000201c00 */
[----:B-----5:R-:W-:Y:S01]  /*0c60*/  DFMA R20, R16, R20, R14 ;  /* 0x000000141014722b */ /* 0x020fe2000000000e */
[----:B------:R-:W-:-:S05]  /*0c70*/  IMAD.HI.U32 R14, R6, R25, RZ ;  /* 0x00000019060e7227 */ /* 0x000fca00078e00ff */
[----:B------:R-:W-:-:S05]  /*0c80*/  IADD3 R14, PT, PT, -R14, RZ, RZ ;  /* 0x000000ff0e0e7210 */ /* 0x000fca0007ffe1ff */
[----:B------:R-:W-:-:S05]  /*0c90*/  IMAD R14, R7, R14, R25 ;  /* 0x0000000e070e7224 */ /* 0x000fca00078e0219 */
[----:B------:R-:W-:-:S13]  /*0ca0*/  ISETP.GT.U32.AND P1, PT, R7, R14, PT ;  /* 0x0000000e0700720c */ /* 0x000fda0003f24070 */
[----:B------:R-:W-:-:S05]  /*0cb0*/  @!P1 IMAD.IADD R14, R14, 0x1, -R7 ;  /* 0x000000010e0e9824 */ /* 0x000fca00078e0a07 */
[----:B------:R-:W-:-:S13]  /*0cc0*/  ISETP.GT.U32.AND P1, PT, R7, R14, PT ;  /* 0x0000000e0700720c */ /* 0x000fda0003f24070 */
[----:B------:R-:W-:-:S04]  /*0cd0*/  @!P1 IADD3 R14, PT, PT, R14, -R7, RZ ;  /* 0x800000070e0e9210 */ /* 0x000fc80007ffe0ff */
[----:B------:R-:W-:-:S04]  /*0ce0*/  @!P2 IADD3 R14, PT, PT, -R14, RZ, RZ ;  /* 0x000000ff0e0ea210 */ /* 0x000fc80007ffe1ff */
[----:B0-----:R-:W-:-:S05]  /*0cf0*/  SEL R22, R9, R14, !P0 ;  /* 0x0000000e09167207 */ /* 0x001fca0004000000 */
[----:B------:R-:W-:-:S04]  /*0d00*/  IMAD R15, R22, R5, R28 ;  /* 0x00000005160f7224 */ /* 0x000fc800078e021c */
[----:B------:R-:W-:-:S05]  /*0d10*/  IMAD.WIDE R14, R15, 0x4, R10 ;  /* 0x000000040f0e7825 */ /* 0x000fca00078e020a */
[----:B------:R-:W3:Y:S04]  /*0d20*/  LDG.E R25, desc[UR6][R14.64] ;  /* 0x000000060e197981 */ /* 0x000ee8000c1e1900 */
[----:B------:R-:W4:Y:S01]  /*0d30*/  LDG.E.64 R14, desc[UR6][R12.64+0x50] ;  /* 0x000050060c0e7981 */ /* 0x000f22000c1e1b00 */
[----:B------:R-:W2:Y:S02]  /*0d40*/  I2F.F64 R16, R23 ;  /* 0x0000001700107312 */ /* 0x000ea40000201c00 */
[----:B--2---:R-:W-:Y:S01]  /*0d50*/  DFMA R16, R18, R16, R20 ;  /* 0x000000101210722b */ /* 0x004fe20000000014 */
[----:B------:R-:W-:-:S04]  /*0d60*/  IMAD R19, R22, R5, R4 ;  /* 0x0000000516137224 */ /* 0x000fc800078e0204 */
[----:B------:R-:W-:-:S05]  /*0d70*/  IMAD.WIDE R18, R19, 0x4, R10 ;  /* 0x0000000413127825 */ /* 0x000fca00078e020a */
[----:B------:R-:W2:Y:S04]  /*0d80*/  LDG.E R27, desc[UR6][R18.64] ;  /* 0x00000006121b7981 */ /* 0x000ea8000c1e1900 */
[----:B------:R-:W5:Y:S01]  /*0d90*/  LDG.E.64 R18, desc[UR6][R12.64+0x58] ;  /* 0x000058060c127981 */ /* 0x000f62000c1e1b00 */
[----:B---3--:R-:W4:Y:S02]  /*0da0*/  I2F.F64 R20, R25 ;  /* 0x0000001900147312 */ /* 0x008f240000201c00 */
[----:B----4-:R-:W-:Y:S01]  /*0db0*/  DFMA R16, R14, R20, R16 ;  /* 0x000000140e10722b */ /* 0x010fe20000000010 */
[----:B------:R-:W-:-:S04]  /*0dc0*/  IMAD R21, R22, R5, R26 ;  /* 0x0000000516157224 */ /* 0x000fc800078e021a */
[----:B------:R-:W-:-:S05]  /*0dd0*/  IMAD.WIDE R14, R21, 0x4, R10 ;  /* 0x00000004150e7825 */ /* 0x000fca00078e020a */
[----:B------:R-:W3:Y:S04]  /*0de0*/  LDG.E R29, desc[UR6][R14.64] ;  /* 0x000000060e1d7981 */ /* 0x000ee8000c1e1900 */
[----:B------:R-:W4:Y:S01]  /*0df0*/  LDG.E.64 R14, desc[UR6][R12.64+0x60] ;  /* 0x000060060c0e7981 */ /* 0x000f22000c1e1b00 */
[----:B--2---:R-:W5:Y:S02]  /*0e00*/  I2F.F64 R20, R27 ;  /* 0x0000001b00147312 */ /* 0x004f640000201c00 */
[----:B-----5:R-:W-:Y:S01]  /*0e10*/  DFMA R18, R18, R20, R16 ;  /* 0x000000141212722b */ /* 0x020fe20000000010 */
[----:B------:R-:W-:-:S04]  /*0e20*/  IMAD R17, R22, R5, R24 ;  /* 0x0000000516117224 */ /* 0x000fc800078e0218 */
[----:B------:R-:W-:-:S05]  /*0e30*/  IMAD.WIDE R16, R17, 0x4, R10 ;  /* 0x0000000411107825 */ /* 0x000fca00078e020a */
[----:B------:R-:W2:Y:S04]  /*0e40*/  LDG.E R23, desc[UR6][R16.64] ;  /* 0x0000000610177981 */ /* 0x000ea8000c1e1900 */
[----:B------:R-:W5:Y:S01]  /*0e50*/  LDG.E.64 R16, desc[UR6][R12.64+0x68] ;  /* 0x000068060c107981 */ /* 0x000f62000c1e1b00 */
[----:B---3--:R-:W4:Y:S02]  /*0e60*/  I2F.F64 R20, R29 ;  /* 0x0000001d00147312 */ /* 0x008f240000201c00 */
[----:B----4-:R-:W-:Y:S01]  /*0e70*/  DFMA R18, R14, R20, R18 ;  /* 0x000000140e12722b */ /* 0x010fe20000000012 */
[----:B------:R-:W-:-:S05]  /*0e80*/  VIADD R20, R3, 0x1 ;  /* 0x0000000103147836 */ /* 0x000fca0000000000 */
[----:B------:R-:W-:-:S05]  /*0e90*/  IABS R25, R20 ;  /* 0x0000001400197213 */ /* 0x000fca0000000000 */
[----:B------:R-:W-:-:S05]  /*0ea0*/  IMAD.HI.U32 R14, R6, R25, RZ ;  /* 0x00000019060e7227 */ /* 0x000fca00078e00ff */
[----:B------:R-:W-:-:S05]  /*0eb0*/  IADD3 R14, PT, PT, -R14, RZ, RZ ;  /* 0x000000ff0e0e7210 */ /* 0x000fca0007ffe1ff */
[----:B------:R-:W-:-:S05]  /*0ec0*/  IMAD R25, R7, R14, R25 ;  /* 0x0000000e07197224 */ /* 0x000fca00078e0219 */
[----:B------:R-:W-:Y:S01]  /*0ed0*/  ISETP.GT.U32.AND P1, PT, R7, R25, PT ;  /* 0x000000190700720c */ /* 0x000fe20003f24070 */
[----:B------:R-:W-:Y:S01]  /*0ee0*/  IMAD R21, R22, R5, R8 ;  /* 0x0000000516157224 */ /* 0x000fe200078e0208 */
[----:B------:R-:W-:-:S11]  /*0ef0*/  ISETP.GE.AND P2, PT, R20, RZ, PT ;  /* 0x000000ff1400720c */ /* 0x000fd60003f46270 */
[----:B------:R-:W-:-:S04]  /*0f00*/  @!P1 IADD3 R25, PT, PT, R25, -R7, RZ ;  /* 0x8000000719199210 */ /* 0x000fc80007ffe0ff */
[----:B------:R-:W-:Y:S01]  /*0f10*/  ISETP.GT.U32.AND P1, PT, R7, R25, PT ;  /* 0x000000190700720c */ /* 0x000fe20003f24070 */
[----:B------:R-:W-:-:S05]  /*0f20*/  IMAD.WIDE R20, R21, 0x4, R10 ;  /* 0x0000000415147825 */ /* 0x000fca00078e020a */
[----:B------:R-:W3:Y:S07]  /*0f30*/  LDG.E R27, desc[UR6][R20.64] ;  /* 0x00000006141b7981 */ /* 0x000eee000c1e1900 */
[----:B------:R-:W-:-:S05]  /*0f40*/  @!P1 IMAD.IADD R25, R25, 0x1, -R7 ;  /* 0x0000000119199824 */ /* 0x000fca00078e0a07 */
[----:B------:R-:W-:-:S04]  /*0f50*/  @!P2 IADD3 R25, PT, PT, -R25, RZ, RZ ;  /* 0x000000ff1919a210 */ /* 0x000fc80007ffe1ff */
[----:B------:R-:W-:Y:S01]  /*0f60*/  SEL R22, R9, R25, !P0 ;  /* 0x0000001909167207 */ /* 0x000fe20004000000 */
[----:B--2---:R-:W5:Y:S02]  /*0f70*/  I2F.F64 R14, R23 ;  /* 0x00000017000e7312 */ /* 0x004f640000201c00 */
[----:B-----5:R-:W-:Y:S01]  /*0f80*/  DFMA R14, R16, R14, R18 ;  /* 0x0000000e100e722b */ /* 0x020fe20000000012 */
[----:B------:R-:W2:Y:S01]  /*0f90*/  LDG.E.64 R16, desc[UR6][R12.64+0x70] ;  /* 0x000070060c107981 */ /* 0x000ea2000c1e1b00 */
[----:B------:R-:W-:-:S04]  /*0fa0*/  IMAD R19, R22, R5, R28 ;  /* 0x0000000516137224 */ /* 0x000fc800078e021c */
[----:B------:R-:W-:-:S05]  /*0fb0*/  IMAD.WIDE R18, R19, 0x4, R10 ;  /* 0x0000000413127825 */ /* 0x000fca00078e020a */
[----:B------:R-:W4:Y:S04]  /*0fc0*/  LDG.E R23, desc[UR6][R18.64] ;  /* 0x0000000612177981 */ /* 0x000f28000c1e1900 */
[----:B------:R-:W5:Y:S01]  /*0fd0*/  LDG.E.64 R18, desc[UR6][R12.64+0x78] ;  /* 0x000078060c127981 */ /* 0x000f62000c1e1b00 */
[----:B---3--:R-:W2:Y:S02]  /*0fe0*/  I2F.F64 R20, R27 ;  /* 0x0000001b00147312 */ /* 0x008ea40000201c00 */
[----:B--2---:R-:W-:Y:S01]  /*0ff0*/  DFMA R14, R16, R20, R14 ;  /* 0x00000014100e722b */ /* 0x004fe2000000000e */
[----:B------:R-:W-:-:S04]  /*1000*/  IMAD R17, R22, R5, R4 ;  /* 0x0000000516117224 */ /* 0x000fc800078e0204 */
[----:B------:R-:W-:Y:S01]  /*1010*/  IMAD.WIDE R16, R17, 0x4, R10 ;  /* 0x0000000411107825 */ /* 0x000fe200078e020a */
[----:B----4-:R-:W5:Y:S05]  /*1020*/  I2F.F64 R20, R23 ;  /* 0x0000001700147312 */ /* 0x010f6a0000201c00 */
[----:B------:R-:W2:Y:S01]  /*1030*/  LDG.E R16, desc[UR6][R16.64] ;  /* 0x0000000610107981 */ /* 0x000ea2000c1e1900 */
[----:B-----5:R-:W-:-:S03]  /*1040*/  DFMA R20, R18, R20, R14 ;  /* 0x000000141214722b */ /* 0x020fc6000000000e */
[----:B------:R-:W3:Y:S01]  /*1050*/  LDG.E.64 R18, desc[UR6][R12.64+0x80] ;  /* 0x000080060c127981 */ /* 0x000ee2000c1e1b00 */
[----:B------:R-:W-:-:S04]  /*1060*/  IMAD R15, R22, R5, R26 ;  /* 0x00000005160f7224 */ /* 0x000fc800078e021a */
[----:B------:R-:W-:-:S05]  /*1070*/  IMAD.WIDE R14, R15, 0x4, R10 ;  /* 0x000000040f0e7825 */ /* 0x000fca00078e020a */
[----:B------:R-:W4:Y:S04]  /*1080*/  LDG.E R25, desc[UR6][R14.64] ;  /* 0x000000060e197981 */ /* 0x000f28000c1e1900 */
[----:B------:R-:W5:Y:S01]  /*1090*/  LDG.E.64 R14, desc[UR6][R12.64+0x88] ;  /* 0x000088060c0e7981 */ /* 0x000f62000c1e1b00 */
[----:B------:R-:W-:Y:S01]  /*10a0*/  IMAD R23, R22, R5, R8 ;  /* 0x0000000516177224 */ /* 0x000fe200078e0208 */
[----:B------:R-:W-:-:S04]  /*10b0*/  IADD3 R3, PT, PT, R3, 0x2, RZ ;  /* 0x0000000203037810 */ /* 0x000fc80007ffe0ff */
[----:B------:R-:W-:-:S05]  /*10c0*/  IABS R27, R3 ;  /* 0x00000003001b7213 */ /* 0x000fca0000000000 */
[----:B------:R-:W-:Y:S01]  /*10d0*/  IMAD.HI.U32 R6, R6, R27, RZ ;  /* 0x0000001b06067227 */ /* 0x000fe200078e00ff */
[----:B--2---:R-:W3:Y:S02]  /*10e0*/  I2F.F64 R16, R16 ;  /* 0x0000001000107312 */ /* 0x004ee40000201c00 */
[----:B---3--:R-:W-:Y:S01]  /*10f0*/  DFMA R20, R18, R16, R20 ;  /* 0x000000101214722b */ /* 0x008fe20000000014 */
[----:B------:R-:W-:-:S04]  /*1100*/  IMAD R19, R22, R5, R24 ;  /* 0x0000000516137224 */ /* 0x000fc800078e0218 */
[--C-:B------:R-:W-:Y:S01]  /*1110*/  IMAD.WIDE R18, R19, 0x4, R10.reuse ;  /* 0x0000000413127825 */ /* 0x100fe200078e020a */
[----:B----4-:R-:W5:Y:S05]  /*1120*/  I2F.F64 R16, R25 ;  /* 0x0000001900107312 */ /* 0x010f6a0000201c00 */
[----:B------:R-:W2:Y:S01]  /*1130*/  LDG.E R18, desc[UR6][R18.64] ;  /* 0x0000000612127981 */ /* 0x000ea2000c1e1900 */
[----:B------:R-:W-:-:S06]  /*1140*/  IMAD.WIDE R22, R23, 0x4, R10 ;  /* 0x0000000417167825 */ /* 0x000fcc00078e020a */
[----:B------:R0:W3:Y:S01]  /*1150*/  LDG.E R22, desc[UR6][R22.64] ;  /* 0x0000000616167981 */ /* 0x0000e2000c1e1900 */
[----:B-----5:R-:W-:-:S03]  /*1160*/  DFMA R20, R14, R16, R20 ;  /* 0x000000100e14722b */ /* 0x020fc60000000014 */
[----:B------:R-:W4:Y:S04]  /*1170*/  LDG.E.64 R14, desc[UR6][R12.64+0x90] ;  /* 0x000090060c0e7981 */ /* 0x000f28000c1e1b00 */
[----:B------:R-:W5:Y:S01]  /*1180*/  LDG.E.64 R16, desc[UR6][R12.64+0x98] ;  /* 0x000098060c107981 */ /* 0x000f62000c1e1b00 */
[----:B------:R-:W-:-:S04]  /*1190*/  IMAD.MOV R6, RZ, RZ, -R6 ;  /* 0x000000ffff067224 */ /* 0x000fc800078e0a06 */
[----:B------:R-:W-:-:S05]  /*11a0*/  IMAD R6, R7, R6, R27 ;  /* 0x0000000607067224 */ /* 0x000fca00078e021b */
[----:B------:R-:W-:Y:S02]  /*11b0*/  ISETP.GT.U32.AND P1, PT, R7, R6, PT ;  /* 0x000000060700720c */ /* 0x000fe40003f24070 */
[----:B------:R-:W-:-:S11]  /*11c0*/  ISETP.GE.AND P2, PT, R3, RZ, PT ;  /* 0x000000ff0300720c */ /* 0x000fd60003f46270 */
[----:B------:R-:W-:-:S04]  /*11d0*/  @!P1 IADD3 R6, PT, PT, R6, -R7, RZ ;  /* 0x8000000706069210 */ /* 0x000fc80007ffe0ff */
[----:B------:R-:W-:-:S13]  /*11e0*/  ISETP.GT.U32.AND P1, PT, R7, R6, PT ;  /* 0x000000060700720c */ /* 0x000fda0003f24070 */
[----:B------:R-:W-:-:S05]  /*11f0*/  @!P1 IADD3 R6, PT, PT, R6, -R7, RZ ;  /* 0x8000000706069210 */ /* 0x000fca0007ffe0ff */
[----:B------:R-:W-:-:S05]  /*1200*/  @!P2 IMAD.MOV R6, RZ, RZ, -R6 ;  /* 0x000000ffff06a224 */ /* 0x000fca00078e0a06 */
[----:B------:R-:W-:-:S05]  /*1210*/  SEL R9, R9, R6, !P0 ;  /* 0x0000000609097207 */ /* 0x000fca0004000000 */
[----:B------:R-:W-:-:S04]  /*1220*/  IMAD R7, R9, R5, R28 ;  /* 0x0000000509077224 */ /* 0x000fc800078e021c */
[----:B------:R-:W-:-:S04]  /*1230*/  IMAD.WIDE R6, R7, 0x4, R10 ;  /* 0x0000000407067825 */ /* 0x000fc800078e020a */
[----:B------:R-:W-:Y:S02]  /*1240*/  IMAD R29, R9, R5, R4 ;  /* 0x00000005091d7224 */ /* 0x000fe400078e0204 */
[----:B------:R-:W5:Y:S02]  /*1250*/  LDG.E R6, desc[UR6][R6.64] ;  /* 0x0000000606067981 */ /* 0x000f64000c1e1900 */
[----:B------:R-:W-:-:S04]  /*1260*/  IMAD.WIDE R28, R29, 0x4, R10 ;  /* 0x000000041d1c7825 */ /* 0x000fc800078e020a */
[----:B------:R-:W-:Y:S02]  /*1270*/  IMAD R27, R9, R5, R26 ;  /* 0x00000005091b7224 */ /* 0x000fe400078e021a */
[----:B------:R-:W5:Y:S02]  /*1280*/  LDG.E R28, desc[UR6][R28.64] ;  /* 0x000000061c1c7981 */ /* 0x000f64000c1e1900 */
[----:B------:R-:W-:-:S04]  /*1290*/  IMAD.WIDE R26, R27, 0x4, R10 ;  /* 0x000000041b1a7825 */ /* 0x000fc800078e020a */
[CC--:B0-----:R-:W-:Y:S02]  /*12a0*/  IMAD R23, R9.reuse, R5.reuse, R24 ;  /* 0x0000000509177224 */ /* 0x0c1fe400078e0218 */
[----:B------:R-:W5:Y:S01]  /*12b0*/  LDG.E.64 R24, desc[UR6][R12.64+0xa0] ;  /* 0x0000a0060c187981 */ /* 0x000f62000c1e1b00 */
[----:B------:R-:W-:-:S03]  /*12c0*/  IMAD R3, R9, R5, R8 ;  /* 0x0000000509037224 */ /* 0x000fc600078e0208 */
[----:B------:R-:W5:Y:S01]  /*12d0*/  LDG.E R26, desc[UR6][R26.64] ;  /* 0x000000061a1a7981 */ /* 0x000f62000c1e1900 */
[----:B------:R-:W-:-:S03]  /*12e0*/  IMAD.WIDE R4, R23, 0x4, R10 ;  /* 0x0000000417047825 */ /* 0x000fc600078e020a */
[----:B------:R-:W5:Y:S04]  /*12f0*/  LDG.E.64 R8, desc[UR6][R12.64+0xa8] ;  /* 0x0000a8060c087981 */ /* 0x000f68000c1e1b00 */
[----:B------:R-:W5:Y:S01]  /*1300*/  LDG.E R4, desc[UR6][R4.64] ;  /* 0x0000000604047981 */ /* 0x000f62000c1e1900 */
[----:B--2---:R-:W4:Y:S08]  /*1310*/  I2F.F64 R18, R18 ;  /* 0x0000001200127312 */ /* 0x004f300000201c00 */
[----:B---3--:R-:W5:Y:S01]  /*1320*/  I2F.F64 R22, R22 ;  /* 0x0000001600167312 */ /* 0x008f620000201c00 */
[----:B----4-:R-:W-:Y:S01]  /*1330*/  DFMA R14, R14, R18, R20 ;  /* 0x000000120e0e722b */ /* 0x010fe20000000014 */
[----:B------:R-:W-:Y:S01]  /*1340*/  IMAD.WIDE R18, R3, 0x4, R10 ;  /* 0x0000000403127825 */ /* 0x000fe200078e020a */
[----:B------:R-:W2:Y:S05]  /*1350*/  LDG.E.64 R20, desc[UR6][R12.64+0xb0] ;  /* 0x0000b0060c147981 */ /* 0x000eaa000c1e1b00 */
[----:B------:R-:W3:Y:S01]  /*1360*/  LDG.E R18, desc[UR6][R18.64] ;  /* 0x0000000612127981 */ /* 0x000ee2000c1e1900 */
[----:B-----5:R-:W-:-:S03]  /*1370*/  DFMA R16, R16, R22, R14 ;  /* 0x000000161010722b */ /* 0x020fc6000000000e */
[----:B------:R-:W4:Y:S04]  /*1380*/  LDG.E.64 R14, desc[UR6][R12.64+0xb8] ;  /* 0x0000b8060c0e7981 */ /* 0x000f28000c1e1b00 */
[----:B------:R-:W5:Y:S01]  /*1390*/  LDG.E.64 R22, desc[UR6][R12.64+0xc0] ;  /* 0x0000c0060c167981 */ /* 0x000f62000c1e1b00 */
[----:B------:R-:W0:Y:S08]  /*13a0*/  I2F.F64 R6, R6 ;  /* 0x0000000600067312 */ /* 0x000e300000201c00 */
[----:B------:R-:W1:Y:S01]  /*13b0*/  I2F.F64 R28, R28 ;  /* 0x0000001c001c7312 */ /* 0x000e620000201c00 */
[----:B0-----:R-:W-:-:S07]  /*13c0*/  DFMA R16, R24, R6, R16 ;  /* 0x000000061810722b */ /* 0x001fce0000000010 */
[----:B------:R-:W2:Y:S01]  /*13d0*/  I2F.F64 R26, R26 ;  /* 0x0000001a001a7312 */ /* 0x000ea20000201c00 */
[----:B-1----:R-:W-:Y:S02]  /*13e0*/  DFMA R8, R8, R28, R16 ;  /* 0x0000001c0808722b */ /* 0x002fe40000000010 */
[----:B------:R-:W0:Y:S05]  /*13f0*/  LDC.64 R16, c[0x0][0x390] ;  /* 0x0000e400ff107b82 */ /* 0x000e2a0000000a00 */
[----:B------:R-:W4:Y:S01]  /*1400*/  I2F.F64 R4, R4 ;  /* 0x0000000400047312 */ /* 0x000f220000201c00 */
[----:B------:R-:W-:Y:S01]  /*1410*/  UMOV UR8, 0x88e368f1 ;  /* 0x88e368f100087882 */ /* 0x000fe20000000000 */
[----:B------:R-:W-:Y:S01]  /*1420*/  UMOV UR9, 0x3ee4f8b5 ;  /* 0x3ee4f8b500097882 */ /* 0x000fe20000000000 */
[----:B0-----:R-:W-:Y:S01]  /*1430*/  IMAD.WIDE R16, R0, 0x4, R16 ;  /* 0x0000000400107825 */ /* 0x001fe200078e0210 */
[----:B--2---:R-:W-:-:S04]  /*1440*/  DFMA R8, R20, R26, R8 ;  /* 0x0000001a1408722b */ /* 0x004fc80000000008 */
[----:B---3--:R-:W5:Y:S04]  /*1450*/  I2F.F64 R18, R18 ;  /* 0x0000001200127312 */ /* 0x008f680000201c00 */
[----:B----4-:R-:W-:-:S08]  /*1460*/  DFMA R8, R14, R4, R8 ;  /* 0x000000040e08722b */ /* 0x010fd00000000008 */
[----:B-----5:R-:W-:-:S08]  /*1470*/  DFMA R8, R22, R18, R8 ;  /* 0x000000121608722b */ /* 0x020fd00000000008 */
[----:B------:R-:W-:-:S14]  /*1480*/  DSETP.GT.AND P0, PT, R8, UR8, PT ;  /* 0x0000000808007e2a */ /* 0x000fdc000bf04000 */
[----:B------:R-:W-:Y:S05]  /*1490*/  @P0 BRA `(.L_x_3) ;  /* 0x00000000002c0947 */ /* 0x000fea0003800000 */
[----:B------:R-:W-:Y:S01]  /*14a0*/  UMOV UR8, 0x88e368f1 ;  /* 0x88e368f100087882 */ /* 0x000fe20000000000 */
[----:B------:R-:W-:Y:S02]  /*14b0*/  UMOV UR9, 0x3ee4f8b5 ;  /* 0x3ee4f8b500097882 */ /* 0x000fe40000000000 */
[----:B------:R-:W-:-:S14]  /*14c0*/  DSETP.GEU.AND P0, PT, R8, -UR8, PT ;  /* 0x8000000808007e2a */ /* 0x000fdc000bf0e000 */
[----:B------:R-:W-:Y:S05]  /*14d0*/  @!P0 BRA `(.L_x_4) ;  /* 0x0000000000108947 */ /* 0x000fea0003800000 */
[----:B------:R-:W-:-:S06]  /*14e0*/  IMAD.WIDE R10, R0, 0x4, R10 ;  /* 0x00000004000a7825 */ /* 0x000fcc00078e020a */
[----:B------:R-:W2:Y:S04]  /*14f0*/  LDG.E R11, desc[UR6][R10.64] ;  /* 0x000000060a0b7981 */ /* 0x000ea8000c1e1900 */
[----:B--2---:R2:W-:Y:S01]  /*1500*/  STG.E desc[UR6][R16.64], R11 ;  /* 0x0000000b10007986 */ /* 0x0045e2000c101906 */
[----:B------:R-:W-:Y:S05]  /*1510*/  BRA `(.L_x_2) ;  /* 0x0000000000147947 */ /* 0x000fea0003800000 */
.L_x_4:
[----:B------:R-:W-:-:S05]  /*1520*/  MOV R3, 0xffffffff ;  /* 0xffffffff00037802 */ /* 0x000fca0000000f00 */
[----:B------:R1:W-:Y:S01]  /*1530*/  STG.E desc[UR6][R16.64], R3 ;  /* 0x0000000310007986 */ /* 0x0003e2000c101906 */
[----:B------:R-:W-:Y:S05]  /*1540*/  BRA `(.L_x_2) ;  /* 0x0000000000087947 */ /* 0x000fea0003800000 */
.L_x_3:
[----:B------:R-:W-:-:S05]  /*1550*/  MOV R3, 0x1 ;  /* 0x0000000100037802 */ /* 0x000fca0000000f00 */
[----:B------:R0:W-:Y:S02]  /*1560*/  STG.E desc[UR6][R16.64], R3 ;  /* 0x0000000310007986 */ /* 0x0001e4000c101906 */
.L_x_2:
[----:B------:R-:W-:Y:S05]  /*1570*/  BSYNC.RECONVERGENT B0 ;  /* 0x0000000000007941 */ /* 0x000fea0003800200 */
.L_x_1:
[----:B------:R-:W-:-:S05]  /*1580*/  VIADD R2, R2, 0x1 ;  /* 0x0000000102027836 */ /* 0x000fca0000000000 */
[----:B------:R-:W-:-:S13]  /*1590*/  ISETP.NE.AND P0, PT, R2, RZ, PT ;  /* 0x000000ff0200720c */ /* 0x000fda0003f05270 */
[----:B------:R-:W-:Y:S05]  /*15a0*/  @!P0 EXIT ;  /* 0x000000000000894d */ /* 0x000fea0003800000 */
[----:B------:R-:W-:Y:S01]  /*15b0*/  IADD3 R0, PT, PT, R0, 0x1, RZ ;  /* 0x0000000100007810 */ /* 0x000fe20007ffe0ff */
[----:B------:R-:W-:Y:S06]  /*15c0*/  BRA `(.L_x_5) ;  /* 0xffffffe800e47947 */ /* 0x000fec000383ffff */
.L_x_0:
[----:B------:R-:W-:-:S07]  /*15d0*/  IADD3 R2, PT, PT, -R5, RZ, RZ ;  /* 0x000000ff05027210 */ /* 0x000fce0007ffe1ff */
.L_x_10:
[----:B------:R-:W-:Y:S01]  /*15e0*/  ISETP.GE.AND P0, PT, R0, UR4, PT ;  /* 0x0000000400007c0c */ /* 0x000fe2000bf06270 */
[----:B------:R-:W-:-:S12]  /*15f0*/  BSSY.RECONVERGENT B0, `(.L_x_6) ;  /* 0x0000140000007945 */ /* 0x000fd80003800200 */
[----:B012---:R-:W-:Y:S05]  /*1600*/  @P0 BRA `(.L_x_7) ;  /* 0x0000001000f80947 */ /* 0x007fea0003800000 */
[----:B------:R-:W0:Y:S01]  /*1610*/  LDC R5, c[0x0][0x380] ;  /* 0x0000e000ff057b82 */ /* 0x000e220000000800 */
[----:B------:R-:W-:Y:S02]  /*1620*/  MOV R8, RZ ;  /* 0x000000ff00087202 */ /* 0x000fe40000000f00 */
[----:B0-----:R-:W-:-:S04]  /*1630*/  IABS R7, R5 ;  /* 0x0000000500077213 */ /* 0x001fc80000000000 */
[----:B------:R-:W0:Y:S08]  /*1640*/  I2F.RP R10, R7 ;  /* 0x00000007000a7306 */ /* 0x000e300000209400 */
[----:B0-----:R-:W0:Y:S02]  /*1650*/  MUFU.RCP R10, R10 ;  /* 0x0000000a000a7308 */ /* 0x001e240000001000 */
[----:B0-----:R-:W-:-:S06]  /*1660*/  VIADD R9, R10, 0xffffffe ;  /* 0x0ffffffe0a097836 */ /* 0x001fcc0000000000 */
[----:B------:R-:W0:Y:S02]  /*1670*/  F2I.FTZ.U32.TRUNC.NTZ R9, R9 ;  /* 0x0000000900097305 */ /* 0x000e24000021f000 */
[----:B0-----:R-:W-:-:S05]  /*1680*/  IADD3 R4, PT, PT, RZ, -R9, RZ ;  /* 0x80000009ff047210 */ /* 0x001fca0007ffe0ff */
[----:B------:R-:W-:Y:S01]  /*1690*/  IMAD R3, R4, R7, RZ ;  /* 0x0000000704037224 */ /* 0x000fe200078e02ff */
[----:B------:R-:W-:-:S03]  /*16a0*/  IABS R4, R0 ;  /* 0x0000000000047213 */ /* 0x000fc60000000000 */
[----:B------:R-:W-:Y:S01]  /*16b0*/  IMAD.HI.U32 R6, R9, R3, R8 ;  /* 0x0000000309067227 */ /* 0x000fe200078e0008 */
[----:B------:R-:W-:-:S05]  /*16c0*/  LOP3.LUT R9, RZ, R5, RZ, 0x33, !PT ;  /* 0x00000005ff097212 */ /* 0x000fca00078e33ff */
[----:B------:R-:W-:-:S04]  /*16d0*/  IMAD.HI.U32 R3, R6, R4, RZ ;  /* 0x0000000406037227 */ /* 0x000fc800078e00ff */
[----:B------:R-:W-:-:S04]  /*16e0*/  IMAD.MOV R8, RZ, RZ, -R3 ;  /* 0x000000ffff087224 */ /* 0x000fc800078e0a03 */
[----:B------:R-:W-:-:S05]  /*16f0*/  IMAD R4, R7, R8, R4 ;  /* 0x0000000807047224 */ /* 0x000fca00078e0204 */
[----:B------:R-:W-:-:S13]  /*1700*/  ISETP.GT.U32.AND P1, PT, R7, R4, PT ;  /* 0x000000040700720c */ /* 0x000fda0003f24070 */
[-C--:B------:R-:W-:Y:S02]  /*1710*/  @!P1 IADD3 R4, PT, PT, R4, -R7.reuse, RZ ;  /* 0x8000000704049210 */ /* 0x080fe40007ffe0ff */
[----:B------:R-:W-:Y:S02]  /*1720*/  @!P1 IADD3 R3, PT, PT, R3, 0x1, RZ ;  /* 0x0000000103039810 */ /* 0x000fe40007ffe0ff */
[----:B------:R-:W-:Y:S02]  /*1730*/  ISETP.GE.U32.AND P0, PT, R4, R7, PT ;  /* 0x000000070400720c */ /* 0x000fe40003f06070 */
[----:B------:R-:W-:-:S04]  /*1740*/  LOP3.LUT R4, R0, R5, RZ, 0x3c, !PT ;  /* 0x0000000500047212 */ /* 0x000fc800078e3cff */
[----:B------:R-:W-:-:S07]  /*1750*/  ISETP.GE.AND P2, PT, R4, RZ, PT ;  /* 0x000000ff0400720c */ /* 0x000fce0003f46270 */
[----:B------:R-:W-:Y:S01]  /*1760*/  @P0 VIADD R3, R3, 0x1 ;  /* 0x0000000103030836 */ /* 0x000fe20000000000 */
[----:B------:R-:W-:-:S05]  /*1770*/  ISETP.NE.AND P0, PT, R5, RZ, PT ;  /* 0x000000ff0500720c */ /* 0x000fca0003f05270 */
[----:B------:R-:W-:-:S04]  /*1780*/  @!P2 IADD3 R3, PT, PT, -R3, RZ, RZ ;  /* 0x000000ff0303a210 */ /* 0x000fc80007ffe1ff */
[----:B------:R-:W-:-:S04]  /*1790*/  SEL R4, R9, R3, !P0 ;  /* 0x0000000309047207 */ /* 0x000fc80004000000 */
[C---:B------:R-:W-:Y:S01]  /*17a0*/  IADD3 R8, PT, PT, -R4.reuse, RZ, RZ ;  /* 0x000000ff04087210 */ /* 0x040fe20007ffe1ff */
[----:B------:R-:W-:-:S04]  /*17b0*/  IMAD.IADD R3, R4, 0x1, R5 ;  /* 0x0000000104037824 */ /* 0x000fc800078e0205 */
[----:B------:R-:W-:Y:S01]  /*17c0*/  IMAD R8, R5, R8, R0 ;  /* 0x0000000805087224 */ /* 0x000fe200078e0200 */
[----:B------:R-:W-:-:S04]  /*17d0*/  IADD3 R13, PT, PT, R3, -0x2, RZ ;  /* 0xfffffffe030d7810 */ /* 0x000fc80007ffe0ff */
[----:B------:R-:W-:Y:S02]  /*17e0*/  IADD3 R8, PT, PT, R8, R5, RZ ;  /* 0x0000000508087210 */ /* 0x000fe40007ffe0ff */
[----:B------:R-:W-:Y:S02]  /*17f0*/  IABS R11, R13 ;  /* 0x0000000d000b7213 */ /* 0x000fe40000000000 */
[C---:B------:R-:W-:Y:S01]  /*1800*/  IADD3 R16, PT, PT, R8.reuse, -0x1, RZ ;  /* 0xffffffff08107810 */ /* 0x040fe20007ffe0ff */
[----:B------:R-:W-:Y:S02]  /*1810*/  VIADD R15, R8, 0xfffffffe ;  /* 0xfffffffe080f7836 */ /* 0x000fe40000000000 */
[----:B------:R-:W-:Y:S01]  /*1820*/  IMAD.HI.U32 R4, R6, R11, RZ ;  /* 0x0000000b06047227 */ /* 0x000fe200078e00ff */
[----:B------:R-:W-:Y:S02]  /*1830*/  IABS R14, R16 ;  /* 0x00000010000e7213 */ /* 0x000fe40000000000 */
[----:B------:R-:W-:-:S02]  /*1840*/  IABS R12, R15 ;  /* 0x0000000f000c7213 */ /* 0x000fc40000000000 */
[----:B------:R-:W-:-:S03]  /*1850*/  IADD3 R4, PT, PT, -R4, RZ, RZ ;  /* 0x000000ff04047210 */ /* 0x000fc60007ffe1ff */
        /* <DEDUP_REMOVED lines=10> */
[----:B------:R-:W-:Y:S02]  /*1900*/  @!P1 IADD3 R4, PT, PT, R4, -R7, RZ ;  /* 0x8000000704049210 */ /* 0x000fe40007ffe0ff */
[----:B------:R-:W-:Y:S01]  /*1910*/  @!P2 IMAD.IADD R12, R12, 0x1, -R7 ;  /* 0x000000010c0ca824 */ /* 0x000fe200078e0a07 */
[C---:B------:R-:W-:Y:S02]  /*1920*/  ISETP.GT.U32.AND P5, PT, R7.reuse, R14, PT ;  /* 0x0000000e0700720c */ /* 0x040fe40003fa4070 */
[C---:B------:R-:W-:Y:S02]  /*1930*/  ISETP.GT.U32.AND P3, PT, R7.reuse, R4, PT ;  /* 0x000000040700720c */ /* 0x040fe40003f64070 */
[----:B------:R-:W-:-:S02]  /*1940*/  ISETP.GT.U32.AND P4, PT, R7, R12, PT ;  /* 0x0000000c0700720c */ /* 0x000fc40003f84070 */
[----:B------:R-:W-:Y:S02]  /*1950*/  ISETP.GE.AND P2, PT, R13, RZ, PT ;  /* 0x000000ff0d00720c */ /* 0x000fe40003f46270 */
[----:B------:R-:W-:-:S05]  /*1960*/  ISETP.GE.AND P1, PT, R15, RZ, PT ;  /* 0x000000ff0f00720c */ /* 0x000fca0003f26270 */
[-C--:B------:R-:W-:Y:S02]  /*1970*/  @!P5 IADD3 R14, PT, PT, R14, -R7.reuse, RZ ;  /* 0x800000070e0ed210 */ /* 0x080fe40007ffe0ff */
[----:B------:R-:W-:Y:S02]  /*1980*/  @!P3 IADD3 R4, PT, PT, R4, -R7, RZ ;  /* 0x800000070404b210 */ /* 0x000fe40007ffe0ff */
[----:B------:R-:W-:Y:S01]  /*1990*/  @!P4 IMAD.IADD R12, R12, 0x1, -R7 ;  /* 0x000000010c0cc824 */ /* 0x000fe200078e0a07 */
[----:B------:R-:W-:Y:S02]  /*19a0*/  ISETP.GT.U32.AND P3, PT, R7, R14, PT ;  /* 0x0000000e0700720c */ /* 0x000fe40003f64070 */
[----:B------:R-:W-:Y:S02]  /*19b0*/  @!P2 IADD3 R4, PT, PT, -R4, RZ, RZ ;  /* 0x000000ff0404a210 */ /* 0x000fe40007ffe1ff */
[----:B------:R-:W-:Y:S02]  /*19c0*/  @!P1 IADD3 R12, PT, PT, -R12, RZ, RZ ;  /* 0x000000ff0c0c9210 */ /* 0x000fe40007ffe1ff */
[----:B------:R-:W-:-:S02]  /*19d0*/  ISETP.GE.AND P1, PT, R16, RZ, PT ;  /* 0x000000ff1000720c */ /* 0x000fc40003f26270 */
[C---:B------:R-:W-:Y:S02]  /*19e0*/  SEL R23, R9.reuse, R4, !P0 ;  /* 0x0000000409177207 */ /* 0x040fe40004000000 */
[----:B------:R-:W-:Y:S02]  /*19f0*/  SEL R28, R9, R12, !P0 ;  /* 0x0000000c091c7207 */ /* 0x000fe40004000000 */
[----:B------:R-:W1:Y:S01]  /*1a00*/  LDC.64 R12, c[0x0][0x388] ;  /* 0x0000e200ff0c7b82 */ /* 0x000e620000000a00 */
[----:B------:R-:W-:Y:S02]  /*1a10*/  @!P3 IMAD.IADD R14, R14, 0x1, -R7 ;  /* 0x000000010e0eb824 */ /* 0x000fe400078e0a07 */
[----:B------:R-:W-:-:S04]  /*1a20*/  IMAD R21, R23, R5, R28 ;  /* 0x0000000517157224 */ /* 0x000fc800078e021c */
[----:B0-----:R-:W-:Y:S01]  /*1a30*/  IMAD.WIDE R20, R21, 0x4, R10 ;  /* 0x0000000415147825 */ /* 0x001fe200078e020a */
[----:B------:R-:W-:-:S04]  /*1a40*/  @!P1 IADD3 R14, PT, PT, -R14, RZ, RZ ;  /* 0x000000ff0e0e9210 */ /* 0x000fc80007ffe1ff */
[----:B------:R0:W2:Y:S01]  /*1a50*/  LDG.E R27, desc[UR6][R20.64] ;  /* 0x00000006141b7981 */ /* 0x0000a2000c1e1900 */
[----:B------:R-:W-:-:S05]  /*1a60*/  SEL R4, R9, R14, !P0 ;  /* 0x0000000e09047207 */ /* 0x000fca0004000000 */
[----:B------:R-:W-:-:S04]  /*1a70*/  IMAD R15, R23, R5, R4 ;  /* 0x00000005170f7224 */ /* 0x000fc800078e0204 */
[----:B------:R-:W-:Y:S01]  /*1a80*/  IMAD.WIDE R14, R15, 0x4, R10 ;  /* 0x000000040f0e7825 */ /* 0x000fe200078e020a */
[----:B-1----:R-:W3:Y:S04]  /*1a90*/  LDG.E.64 R16, desc[UR6][R12.64] ;  /* 0x000000060c107981 */ /* 0x002ee8000c1e1b00 */
[----:B------:R2:W4:Y:S04]  /*1aa0*/  LDG.E R22, desc[UR6][R14.64] ;  /* 0x000000060e167981 */ /* 0x000528000c1e1900 */
[----:B------:R-:W5:Y:S01]  /*1ab0*/  LDG.E.64 R18, desc[UR6][R12.64+0x8] ;  /* 0x000008060c127981 */ /* 0x000f62000c1e1b00 */
[----:B------:R-:W-:-:S02]  /*1ac0*/  IABS R25, R8 ;  /* 0x0000000800197213 */ /* 0x000fc40000000000 */
[----:B------:R-:W-:-:S03]  /*1ad0*/  ISETP.GE.AND P2, PT, R8, RZ, PT ;  /* 0x000000ff0800720c */ /* 0x000fc60003f46270 */
[----:B------:R-:W-:-:S05]  /*1ae0*/  IMAD.HI.U32 R24, R6, R25, RZ ;  /* 0x0000001906187227 */ /* 0x000fca00078e00ff */
[----:B------:R-:W-:-:S05]  /*1af0*/  IADD3 R24, PT, PT, -R24, RZ, RZ ;  /* 0x000000ff18187210 */ /* 0x000fca0007ffe1ff */
[----:B0-----:R-:W-:-:S05]  /*1b00*/  IMAD R20, R7, R24, R25 ;  /* 0x0000001807147224 */ /* 0x001fca00078e0219 */
[----:B------:R-:W-:-:S13]  /*1b10*/  ISETP.GT.U32.AND P1, PT, R7, R20, PT ;  /* 0x000000140700720c */ /* 0x000fda0003f24070 */
[----:B------:R-:W-:-:S05]  /*1b20*/  @!P1 IMAD.IADD R20, R20, 0x1, -R7 ;  /* 0x0000000114149824 */ /* 0x000fca00078e0a07 */
[----:B------:R-:W-:-:S13]  /*1b30*/  ISETP.GT.U32.AND P1, PT, R7, R20, PT ;  /* 0x000000140700720c */ /* 0x000fda0003f24070 */
[----:B------:R-:W-:-:S04]  /*1b40*/  @!P1 IADD3 R20, PT, PT, R20, -R7, RZ ;  /* 0x8000000714149210 */ /* 0x000fc80007ffe0ff */
[----:B------:R-:W-:-:S04]  /*1b50*/  @!P2 IADD3 R20, PT, PT, -R20, RZ, RZ ;  /* 0x000000ff1414a210 */ /* 0x000fc80007ffe1ff */
[----:B------:R-:W-:Y:S02]  /*1b60*/  SEL R26, R9, R20, !P0 ;  /* 0x00000014091a7207 */ /* 0x000fe40004000000 */
[----:B------:R-:W5:Y:S03]  /*1b70*/  LDG.E.64 R20, desc[UR6][R12.64+0x10] ;  /* 0x000010060c147981 */ /* 0x000f66000c1e1b00 */
[----:B------:R-:W-:-:S04]  /*1b80*/  IMAD R25, R23, R5, R26 ;  /* 0x0000000517197224 */ /* 0x000fc800078e021a */
[----:B------:R-:W-:-:S06]  /*1b90*/  IMAD.WIDE R24, R25, 0x4, R10 ;  /* 0x0000000419187825 */ /* 0x000fcc00078e020a */
[----:B------:R0:W5:Y:S01]  /*1ba0*/  LDG.E R25, desc[UR6][R24.64] ;  /* 0x0000000618197981 */ /* 0x000162000c1e1900 */
[----:B--2---:R-:W3:Y:S02]  /*1bb0*/  I2F.F64 R14, R27 ;  /* 0x0000001b000e7312 */ /* 0x004ee40000201c00 */
[----:B---3--:R-:W-:-:S06]  /*1bc0*/  DFMA R14, R16, R14, RZ ;  /* 0x0000000e100e722b */ /* 0x008fcc00000000ff */
[----:B----4-:R-:W5:Y:S02]  /*1bd0*/  I2F.F64 R16, R22 ;  /* 0x0000001600107312 */ /* 0x010f640000201c00 */
[----:B-----5:R-:W-:Y:S01]  /*1be0*/  DFMA R14, R18, R16, R14 ;  /* 0x00000010120e722b */ /* 0x020fe2000000000e */
        /* <DEDUP_REMOVED lines=17> */
[----:B------:R-:W-:Y:S01]  /*1d00*/  IADD3 R8, PT, PT, R8, 0x2, RZ ;  /* 0x0000000208087810 */ /* 0x000fe20007ffe0ff */
[----:B0-----:R-:W-:-:S03]  /*1d10*/  DFMA R14, R20, R16, R14 ;  /* 0x00000010140e722b */ /* 0x001fc6000000000e */
        /* <DEDUP_REMOVED lines=10> */
[----:B------:R-:W-:Y:S02]  /*1dc0*/  SEL R8, R9, R20, !P0 ;  /* 0x0000001409087207 */ /* 0x000fe40004000000 */
[----:B------:R-:W4:Y:S03]  /*1dd0*/  LDG.E.64 R20, desc[UR6][R12.64+0x20] ;  /* 0x000020060c147981 */ /* 0x000f26000c1e1b00 */
[----:B------:R-:W-:-:S04]  /*1de0*/  IMAD R17, R23, R5, R8 ;  /* 0x0000000517117224 */ /* 0x000fc800078e0208 */
[----:B------:R-:W-:-:S05]  /*1df0*/  IMAD.WIDE R16, R17, 0x4, R10 ;  /* 0x0000000411107825 */ /* 0x000fca00078e020a */
[----:B------:R3:W5:Y:S02]  /*1e00*/  LDG.E R29, desc[UR6][R16.64] ;  /* 0x00000006101d7981 */ /* 0x000764000c1e1900 */
[----:B---3--:R-:W2:Y:S02]  /*1e10*/  I2F.F64 R16, R22 ;  /* 0x0000001600107312 */ /* 0x008ea40000201c00 */
[----:B--2---:R-:W-:Y:S01]  /*1e20*/  DFMA R14, R18, R16, R14 ;  /* 0x00000010120e722b */ /* 0x004fe2000000000e */
[----:B------:R-:W-:-:S04]  /*1e30*/  IADD3 R18, PT, PT, R3, -0x1, RZ ;  /* 0xffffffff03127810 */ /* 0x000fc80007ffe0ff */
        /* <DEDUP_REMOVED lines=43> */
[----:B------:R-:W-:-:S04]  /*20f0*/  IMAD.HI.U32 R14, R6, R25, RZ ;  /* 0x00000019060e7227 */ /* 0x000fc800078e00ff */
[----:B------:R-:W-:-:S04]  /*2100*/  IMAD.MOV R14, RZ, RZ, -R14 ;  /* 0x000000ffff0e7224 */ /* 0x000fc800078e0a0e */
[----:B------:R-:W-:-:S05]  /*2110*/  IMAD R14, R7, R14, R25 ;  /* 0x0000000e070e7224 */ /* 0x000fca00078e0219 */
[----:B------:R-:W-:-:S13]  /*2120*/  ISETP.GT.U32.AND P1, PT, R7, R14, PT ;  /* 0x0000000e0700720c */ /* 0x000fda0003f24070 */
[----:B------:R-:W-:-:S04]  /*2130*/  @!P1 IADD3 R14, PT, PT, R14, -R7, RZ ;  /* 0x800000070e0e9210 */ /* 0x000fc80007ffe0ff */
[----:B------:R-:W-:-:S13]  /*2140*/  ISETP.GT.U32.AND P1, PT, R7, R14, PT ;  /* 0x0000000e0700720c */ /* 0x000fda0003f24070 */
[----:B------:R-:W-:-:S05]  /*2150*/  @!P1 IADD3 R14, PT, PT, R14, -R7, RZ ;  /* 0x800000070e0e9210 */ /* 0x000fca0007ffe0ff */
[----:B------:R-:W-:-:S05]  /*2160*/  @!P2 IMAD.MOV R14, RZ, RZ, -R14 ;  /* 0x000000ffff0ea224 */ /* 0x000fca00078e0a0e */
        /* <DEDUP_REMOVED lines=25> */
[----:B------:R-:W-:-:S04]  /*2300*/  IADD3 R20, PT, PT, R3, 0x1, RZ ;  /* 0x0000000103147810 */ /* 0x000fc80007ffe0ff */
[----:B------:R-:W-:-:S05]  /*2310*/  IABS R25, R20 ;  /* 0x0000001400197213 */ /* 0x000fca0000000000 */
[----:B------:R-:W-:-:S05]  /*2320*/  IMAD.HI.U32 R14, R6, R25, RZ ;  /* 0x00000019060e7227 */ /* 0x000fca00078e00ff */
[----:B------:R-:W-:-:S05]  /*2330*/  IADD3 R14, PT, PT, -R14, RZ, RZ ;  /* 0x000000ff0e0e7210 */ /* 0x000fca0007ffe1ff */
[----:B------:R-:W-:-:S05]  /*2340*/  IMAD R25, R7, R14, R25 ;  /* 0x0000000e07197224 */ /* 0x000fca00078e0219 */
[----:B------:R-:W-:Y:S01]  /*2350*/  ISETP.GT.U32.AND P1, PT, R7, R25, PT ;  /* 0x000000190700720c */ /* 0x000fe20003f24070 */
[----:B------:R-:W-:Y:S01]  /*2360*/  IMAD R21, R22, R5, R8 ;  /* 0x0000000516157224 */ /* 0x000fe200078e0208 */
[----:B------:R-:W-:-:S11]  /*2370*/  ISETP.GE.AND P2, PT, R20, RZ, PT ;  /* 0x000000ff1400720c */ /* 0x000fd60003f46270 */
[----:B------:R-:W-:-:S05]  /*2380*/  @!P1 IMAD.IADD R25, R25, 0x1, -R7 ;  /* 0x0000000119199824 */ /* 0x000fca00078e0a07 */
[----:B------:R-:W-:Y:S01]  /*2390*/  ISETP.GT.U32.AND P1, PT, R7, R25, PT ;  /* 0x000000190700720c */ /* 0x000fe20003f24070 */
[----:B------:R-:W-:-:S05]  /*23a0*/  IMAD.WIDE R20, R21, 0x4, R10 ;  /* 0x0000000415147825 */ /* 0x000fca00078e020a */
[----:B------:R-:W3:Y:S07]  /*23b0*/  LDG.E R27, desc[UR6][R20.64] ;  /* 0x00000006141b7981 */ /* 0x000eee000c1e1900 */
[----:B------:R-:W-:-:S04]  /*23c0*/  @!P1 IADD3 R25, PT, PT, R25, -R7, RZ ;  /* 0x8000000719199210 */ /* 0x000fc80007ffe0ff */
        /* <DEDUP_REMOVED lines=21> */
[----:B------:R-:W-:Y:S02]  /*2520*/  IMAD R23, R22, R5, R8 ;  /* 0x0000000516177224 */ /* 0x000fe400078e0208 */
[----:B------:R-:W-:-:S05]  /*2530*/  VIADD R3, R3, 0x2 ;  /* 0x0000000203037836 */ /* 0x000fca0000000000 */
        /* <DEDUP_REMOVED lines=70> */
.L_x_9:
[----:B------:R-:W-:-:S05]  /*29a0*/  MOV R3, 0xffffffff ;  /* 0xffffffff00037802 */ /* 0x000fca0000000f00 */
[----:B------:R1:W-:Y:S01]  /*29b0*/  STG.E desc[UR6][R6.64], R3 ;  /* 0x0000000306007986 */ /* 0x0003e2000c101906 */
[----:B------:R-:W-:Y:S05]  /*29c0*/  BRA `(.L_x_7) ;  /* 0x0000000000087947 */ /* 0x000fea0003800000 */
.L_x_8:
[----:B------:R-:W-:-:S05]  /*29d0*/  IMAD.MOV.U32 R3, RZ, RZ, 0x1 ;  /* 0x00000001ff037424 */ /* 0x000fca00078e00ff */
[----:B------:R0:W-:Y:S02]  /*29e0*/  STG.E desc[UR6][R6.64], R3 ;  /* 0x0000000306007986 */ /* 0x0001e4000c101906 */
.L_x_7:
[----:B------:R-:W-:Y:S05]  /*29f0*/  BSYNC.RECONVERGENT B0 ;  /* 0x0000000000007941 */ /* 0x000fea0003800200 */
.L_x_6:
[----:B------:R-:W-:-:S04]  /*2a00*/  IADD3 R2, PT, PT, R2, 0x1, RZ ;  /* 0x0000000102027810 */ /* 0x000fc80007ffe0ff */
[----:B------:R-:W-:-:S13]  /*2a10*/  ISETP.NE.AND P0, PT, R2, RZ, PT ;  /* 0x000000ff0200720c */ /* 0x000fda0003f05270 */
[----:B------:R-:W-:Y:S05]  /*2a20*/  @!P0 EXIT ;  /* 0x000000000000894d */ /* 0x000fea0003800000 */
[----:B------:R-:W-:Y:S01]  /*2a30*/  IADD3 R0, PT, PT, R0, 0x1, RZ ;  /* 0x0000000100007810 */ /* 0x000fe20007ffe0ff */
[----:B------:R-:W-:Y:S06]  /*2a40*/  BRA `(.L_x_10) ;  /* 0xffffffe800e47947 */ /* 0x000fec000383ffff */
.L_x_11:
[----:B------:R-:W-:-:S00]  /*2a50*/  BRA `(.L_x_11) ;  /* 0xfffffffc00fc7947 */ /* 0x000fc0000383ffff */
[----:B------:R-:W-:-:S00]  /*2a60*/  NOP ;  /* 0x0000000000007918 */ /* 0x000fc00000000000 */
        /* <DEDUP_REMOVED lines=9> */
.L_x_12:


//--------------------- .nv.shared.reserved.0     --------------------------
	.section	.nv.shared.reserved.0,"aw",@nobits
	.weak		__nv_reservedSMEM_offset_0_alias
	.size		__nv_reservedSMEM_offset_0_alias, 0, 64
	.other		__nv_reservedSMEM_offset_0_alias,@"STO_CUDA_RESERVED_SHARED STV_DEFAULT"
__nv_reservedSMEM_offset_0_alias:
	.zero		0
	.zero		64


//--------------------- .nv.constant0._Z15spinCalculationiPdPiS0_iii --------------------------
	.section	.nv.constant0._Z15spinCalculationiPdPiS0_iii,"a",@progbits
	.sectionflags	@""
	.align	4
.nv.constant0._Z15spinCalculationiPdPiS0_iii:
	.zero		940


//--------------------- SYMBOLS --------------------------

	.type		.nv.reservedSmem.offset0,@object
	.size		.nv.reservedSmem.offset0,0x4
